	.headerflags	@"EF_CUDA_TEXMODE_UNIFIED EF_CUDA_64BIT_ADDRESS EF_CUDA_ACCELERATORS EF_CUDA_SM90 EF_CUDA_VIRTUAL_SM(EF_CUDA_SM90)"
	.elftype	@"ET_EXEC"


//--------------------- .nv.info                  --------------------------
	.section	.nv.info,"",@"SHT_CUDA_INFO"
	.align	4


	//----- nvinfo : EIATTR_REGCOUNT
	.align		4
        /*0000*/ 	.byte	0x04, 0x2f
        /*0002*/ 	.short	(.L_2 - .L_1)
	.align		4
.L_1:
        /*0004*/ 	.word	index@(_attn_fwd_ws_pipelined_pingpong)
        /*0008*/ 	.word	0x000000a8


	//----- nvinfo : EIATTR_FRAME_SIZE
	.align		4
.L_2:
        /*000c*/ 	.byte	0x04, 0x11
        /*000e*/ 	.short	(.L_4 - .L_3)
	.align		4
.L_3:
        /*0010*/ 	.word	index@(_attn_fwd_ws_pipelined_pingpong)
        /*0014*/ 	.word	0x00000000


	//----- nvinfo : EIATTR_MIN_STACK_SIZE
	.align		4
.L_4:
        /*0018*/ 	.byte	0x04, 0x12
        /*001a*/ 	.short	(.L_6 - .L_5)
	.align		4
.L_5:
        /*001c*/ 	.word	index@(_attn_fwd_ws_pipelined_pingpong)
        /*0020*/ 	.word	0x00000000
.L_6:


//--------------------- .nv.info._attn_fwd_ws_pipelined_pingpong --------------------------
	.section	.nv.info._attn_fwd_ws_pipelined_pingpong,"",@"SHT_CUDA_INFO"
	.sectionflags	@""
	.align	4


	//----- nvinfo : EIATTR_CUDA_API_VERSION
	.align		4
        /*0000*/ 	.byte	0x04, 0x37
        /*0002*/ 	.short	(.L_8 - .L_7)
.L_7:
        /*0004*/ 	.word	0x00000080


	//----- nvinfo : EIATTR_KPARAM_INFO
	.align		4
.L_8:
        /*0008*/ 	.byte	0x04, 0x17
        /*000a*/ 	.short	(.L_10 - .L_9)
.L_9:
        /*000c*/ 	.word	0x00000000
        /*0010*/ 	.short	0x0019
        /*0012*/ 	.short	0x0310
        /*0014*/ 	.byte	0x00, 0xf4, 0x21, 0x00


	//----- nvinfo : EIATTR_KPARAM_INFO
	.align		4
.L_10:
        /*0018*/ 	.byte	0x04, 0x17
        /*001a*/ 	.short	(.L_12 - .L_11)
.L_11:
        /*001c*/ 	.word	0x00000000
        /*0020*/ 	.short	0x0018
        /*0022*/ 	.short	0x0308
        /*0024*/ 	.byte	0x00, 0xf0, 0x11, 0x00


	//----- nvinfo : EIATTR_KPARAM_INFO
	.align		4
.L_12:
        /*0028*/ 	.byte	0x04, 0x17
        /*002a*/ 	.short	(.L_14 - .L_13)
.L_13:
        /*002c*/ 	.word	0x00000000
        /*0030*/ 	.short	0x0017
        /*0032*/ 	.short	0x0300
        /*0034*/ 	.byte	0x00, 0xf0, 0x21, 0x00


	//----- nvinfo : EIATTR_KPARAM_INFO
	.align		4
.L_14:
        /*0038*/ 	.byte	0x04, 0x17
        /*003a*/ 	.short	(.L_16 - .L_15)
.L_15:
        /*003c*/ 	.word	0x00000000
        /*0040*/ 	.short	0x0016
        /*0042*/ 	.short	0x02f8
        /*0044*/ 	.byte	0x00, 0xf0, 0x21, 0x00


	//----- nvinfo : EIATTR_KPARAM_INFO
	.align		4
.L_16:
        /*0048*/ 	.byte	0x04, 0x17
        /*004a*/ 	.short	(.L_18 - .L_17)
.L_17:
        /*004c*/ 	.word	0x00000000
        /*0050*/ 	.short	0x0015
        /*0052*/ 	.short	0x02f4
        /*0054*/ 	.byte	0x00, 0xf0, 0x11, 0x00


	//----- nvinfo : EIATTR_KPARAM_INFO
	.align		4
.L_18:
        /*0058*/ 	.byte	0x04, 0x17
        /*005a*/ 	.short	(.L_20 - .L_19)
.L_19:
        /*005c*/ 	.word	0x00000000
        /*0060*/ 	.short	0x0014
        /*0062*/ 	.short	0x02f0
        /*0064*/ 	.byte	0x00, 0xf0, 0x11, 0x00


	//----- nvinfo : EIATTR_KPARAM_INFO
	.align		4
.L_20:
        /*0068*/ 	.byte	0x04, 0x17
        /*006a*/ 	.short	(.L_22 - .L_21)
.L_21:
        /*006c*/ 	.word	0x00000000
        /*0070*/ 	.short	0x0013
        /*0072*/ 	.short	0x0270
        /*0074*/ 	.byte	0x00, 0xf0, 0x01, 0x02


	//----- nvinfo : EIATTR_KPARAM_INFO
	.align		4
.L_22:
        /*0078*/ 	.byte	0x04, 0x17
        /*007a*/ 	.short	(.L_24 - .L_23)
.L_23:
        /*007c*/ 	.word	0x00000000
        /*0080*/ 	.short	0x0012
        /*0082*/ 	.short	0x0240
        /*0084*/ 	.byte	0x00, 0xf0, 0x21, 0x00


	//----- nvinfo : EIATTR_KPARAM_INFO
	.align		4
.L_24:
        /*0088*/ 	.byte	0x04, 0x17
        /*008a*/ 	.short	(.L_26 - .L_25)
.L_25:
        /*008c*/ 	.word	0x00000000
        /*0090*/ 	.short	0x0011
        /*0092*/ 	.short	0x0238
        /*0094*/ 	.byte	0x00, 0xf0, 0x21, 0x00


	//----- nvinfo : EIATTR_KPARAM_INFO
	.align		4
.L_26:
        /*0098*/ 	.byte	0x04, 0x17
        /*009a*/ 	.short	(.L_28 - .L_27)
.L_27:
        /*009c*/ 	.word	0x00000000
        /*00a0*/ 	.short	0x0010
        /*00a2*/ 	.short	0x0234
        /*00a4*/ 	.byte	0x00, 0xf0, 0x11, 0x00


	//----- nvinfo : EIATTR_KPARAM_INFO
	.align		4
.L_28:
        /*00a8*/ 	.byte	0x04, 0x17
        /*00aa*/ 	.short	(.L_30 - .L_29)
.L_29:
        /*00ac*/ 	.word	0x00000000
        /*00b0*/ 	.short	0x000f
        /*00b2*/ 	.short	0x0230
        /*00b4*/ 	.byte	0x00, 0xf0, 0x11, 0x00


	//----- nvinfo : EIATTR_KPARAM_INFO
	.align		4
.L_30:
        /*00b8*/ 	.byte	0x04, 0x17
        /*00ba*/ 	.short	(.L_32 - .L_31)
.L_31:
        /*00bc*/ 	.word	0x00000000
        /*00c0*/ 	.short	0x000e
        /*00c2*/ 	.short	0x01b0
        /*00c4*/ 	.byte	0x00, 0xf0, 0x01, 0x02


	//----- nvinfo : EIATTR_KPARAM_INFO
	.align		4
.L_32:
        /*00c8*/ 	.byte	0x04, 0x17
        /*00ca*/ 	.short	(.L_34 - .L_33)
.L_33:
        /*00cc*/ 	.word	0x00000000
        /*00d0*/ 	.short	0x000d
        /*00d2*/ 	.short	0x0180
        /*00d4*/ 	.byte	0x00, 0xf0, 0x21, 0x00


	//----- nvinfo : EIATTR_KPARAM_INFO
	.align		4
.L_34:
        /*00d8*/ 	.byte	0x04, 0x17
        /*00da*/ 	.short	(.L_36 - .L_35)
.L_35:
        /*00dc*/ 	.word	0x00000000
        /*00e0*/ 	.short	0x000c
        /*00e2*/ 	.short	0x0178
        /*00e4*/ 	.byte	0x00, 0xf0, 0x21, 0x00


	//----- nvinfo : EIATTR_KPARAM_INFO
	.align		4
.L_36:
        /*00e8*/ 	.byte	0x04, 0x17
        /*00ea*/ 	.short	(.L_38 - .L_37)
.L_37:
        /*00ec*/ 	.word	0x00000000
        /*00f0*/ 	.short	0x000b
        /*00f2*/ 	.short	0x0174
        /*00f4*/ 	.byte	0x00, 0xf0, 0x11, 0x00


	//----- nvinfo : EIATTR_KPARAM_INFO
	.align		4
.L_38:
        /*00f8*/ 	.byte	0x04, 0x17
        /*00fa*/ 	.short	(.L_40 - .L_39)
.L_39:
        /*00fc*/ 	.word	0x00000000
        /*0100*/ 	.short	0x000a
        /*0102*/ 	.short	0x0170
        /*0104*/ 	.byte	0x00, 0xf0, 0x11, 0x00


	//----- nvinfo : EIATTR_KPARAM_INFO
	.align		4
.L_40:
        /*0108*/ 	.byte	0x04, 0x17
        /*010a*/ 	.short	(.L_42 - .L_41)
.L_41:
        /*010c*/ 	.word	0x00000000
        /*0110*/ 	.short	0x0009
        /*0112*/ 	.short	0x00f0
        /*0114*/ 	.byte	0x00, 0xf0, 0x01, 0x02


	//----- nvinfo : EIATTR_KPARAM_INFO
	.align		4
.L_42:
        /*0118*/ 	.byte	0x04, 0x17
        /*011a*/ 	.short	(.L_44 - .L_43)
.L_43:
        /*011c*/ 	.word	0x00000000
        /*0120*/ 	.short	0x0008
        /*0122*/ 	.short	0x00c0
        /*0124*/ 	.byte	0x00, 0xf0, 0x21, 0x00


	//----- nvinfo : EIATTR_KPARAM_INFO
	.align		4
.L_44:
        /*0128*/ 	.byte	0x04, 0x17
        /*012a*/ 	.short	(.L_46 - .L_45)
.L_45:
        /*012c*/ 	.word	0x00000000
        /*0130*/ 	.short	0x0007
        /*0132*/ 	.short	0x00b8
        /*0134*/ 	.byte	0x00, 0xf0, 0x21, 0x00


	//----- nvinfo : EIATTR_KPARAM_INFO
	.align		4
.L_46:
        /*0138*/ 	.byte	0x04, 0x17
        /*013a*/ 	.short	(.L_48 - .L_47)
.L_47:
        /*013c*/ 	.word	0x00000000
        /*0140*/ 	.short	0x0006
        /*0142*/ 	.short	0x00b4
        /*0144*/ 	.byte	0x00, 0xf0, 0x11, 0x00


	//----- nvinfo : EIATTR_KPARAM_INFO
	.align		4
.L_48:
        /*0148*/ 	.byte	0x04, 0x17
        /*014a*/ 	.short	(.L_50 - .L_49)
.L_49:
        /*014c*/ 	.word	0x00000000
        /*0150*/ 	.short	0x0005
        /*0152*/ 	.short	0x00b0
        /*0154*/ 	.byte	0x00, 0xf0, 0x11, 0x00


	//----- nvinfo : EIATTR_KPARAM_INFO
	.align		4
.L_50:
        /*0158*/ 	.byte	0x04, 0x17
        /*015a*/ 	.short	(.L_52 - .L_51)
.L_51:
        /*015c*/ 	.word	0x00000000
        /*0160*/ 	.short	0x0004
        /*0162*/ 	.short	0x0030
        /*0164*/ 	.byte	0x00, 0xf0, 0x01, 0x02


	//----- nvinfo : EIATTR_KPARAM_INFO
	.align		4
.L_52:
        /*0168*/ 	.byte	0x04, 0x17
        /*016a*/ 	.short	(.L_54 - .L_53)
.L_53:
        /*016c*/ 	.word	0x00000000
        /*0170*/ 	.short	0x0003
        /*0172*/ 	.short	0x0014
        /*0174*/ 	.byte	0x00, 0xf0, 0x11, 0x00


	//----- nvinfo : EIATTR_KPARAM_INFO
	.align		4
.L_54:
        /*0178*/ 	.byte	0x04, 0x17
        /*017a*/ 	.short	(.L_56 - .L_55)
.L_55:
        /*017c*/ 	.word	0x00000000
        /*0180*/ 	.short	0x0002
        /*0182*/ 	.short	0x0010
        /*0184*/ 	.byte	0x00, 0xf0, 0x11, 0x00


	//----- nvinfo : EIATTR_KPARAM_INFO
	.align		4
.L_56:
        /*0188*/ 	.byte	0x04, 0x17
        /*018a*/ 	.short	(.L_58 - .L_57)
.L_57:
        /*018c*/ 	.word	0x00000000
        /*0190*/ 	.short	0x0001
        /*0192*/ 	.short	0x0008
        /*0194*/ 	.byte	0x00, 0xf4, 0x21, 0x00


	//----- nvinfo : EIATTR_KPARAM_INFO
	.align		4
.L_58:
        /*0198*/ 	.byte	0x04, 0x17
        /*019a*/ 	.short	(.L_60 - .L_59)
.L_59:
        /*019c*/ 	.word	0x00000000
        /*01a0*/ 	.short	0x0000
        /*01a2*/ 	.short	0x0000
        /*01a4*/ 	.byte	0x00, 0xf0, 0x11, 0x00


	//----- nvinfo : EIATTR_SPARSE_MMA_MASK
	.align		4
.L_60:
        /*01a8*/ 	.byte	0x03, 0x50
        /*01aa*/ 	.short	0x0000


	//----- nvinfo : EIATTR_MAXREG_COUNT
	.align		4
        /*01ac*/ 	.byte	0x03, 0x1b
        /*01ae*/ 	.short	0x00a8


	//----- nvinfo : EIATTR_INT_WARP_WIDE_INSTR_OFFSETS
	.align		4
        /*01b0*/ 	.byte	0x04, 0x31
        /*01b2*/ 	.short	(.L_62 - .L_61)


	//   ....[0]....
.L_61:
        /*01b4*/ 	.word	0x00004450


	//   ....[1]....
        /*01b8*/ 	.word	0x000045e0


	//   ....[2]....
        /*01bc*/ 	.word	0x00009d20


	//   ....[3]....
        /*01c0*/ 	.word	0x00009f00


	//   ....[4]....
        /*01c4*/ 	.word	0x0000b7a0


	//   ....[5]....
        /*01c8*/ 	.word	0x0000b7b0


	//   ....[6]....
        /*01cc*/ 	.word	0x0000bc70


	//   ....[7]....
        /*01d0*/ 	.word	0x0000bdc0


	//   ....[8]....
        /*01d4*/ 	.word	0x0000bde0


	//   ....[9]....
        /*01d8*/ 	.word	0x0000be50


	//   ....[10]....
        /*01dc*/ 	.word	0x0000be70


	//   ....[11]....
        /*01e0*/ 	.word	0x0000c0e0


	//   ....[12]....
        /*01e4*/ 	.word	0x0000c130


	//   ....[13]....
        /*01e8*/ 	.word	0x0000c1f0


	//   ....[14]....
        /*01ec*/ 	.word	0x0000c240


	//----- nvinfo : EIATTR_COOP_GROUP_MASK_REGIDS
	.align		4
.L_62:
        /*01f0*/ 	.byte	0x04, 0x29
        /*01f2*/ 	.short	(.L_64 - .L_63)


	//   ....[0]....
.L_63:
        /*01f4*/ 	.word	0xffffffff


	//   ....[1]....
        /*01f8*/ 	.word	0xffffffff


	//   ....[2]....
        /*01fc*/ 	.word	0xffffffff


	//   ....[3]....
        /*0200*/ 	.word	0xffffffff


	//   ....[4]....
        /*0204*/ 	.word	0xffffffff


	//   ....[5]....
        /*0208*/ 	.word	0xffffffff


	//   ....[6]....
        /*020c*/ 	.word	0xffffffff


	//   ....[7]....
        /*0210*/ 	.word	0xffffffff


	//   ....[8]....
        /*0214*/ 	.word	0xffffffff


	//   ....[9]....
        /*0218*/ 	.word	0xffffffff


	//   ....[10]....
        /*021c*/ 	.word	0xffffffff


	//   ....[11]....
        /*0220*/ 	.word	0xffffffff


	//   ....[12]....
        /*0224*/ 	.word	0xffffffff


	//   ....[13]....
        /*0228*/ 	.word	0xffffffff


	//   ....[14]....
        /*022c*/ 	.word	0xffffffff


	//   ....[15]....
        /*0230*/ 	.word	0xffffffff


	//   ....[16]....
        /*0234*/ 	.word	0xffffffff


	//   ....[17]....
        /*0238*/ 	.word	0xffffffff


	//   ....[18]....
        /*023c*/ 	.word	0xffffffff


	//   ....[19]....
        /*0240*/ 	.word	0xffffffff


	//   ....[20]....
        /*0244*/ 	.word	0xffffffff


	//   ....[21]....
        /*0248*/ 	.word	0xffffffff


	//   ....[22]....
        /*024c*/ 	.word	0xffffffff


	//   ....[23]....
        /*0250*/ 	.word	0xffffffff


	//   ....[24]....
        /*0254*/ 	.word	0xffffffff


	//   ....[25]....
        /*0258*/ 	.word	0xffffffff


	//   ....[26]....
        /*025c*/ 	.word	0xffffffff


	//   ....[27]....
        /*0260*/ 	.word	0xffffffff


	//   ....[28]....
        /*0264*/ 	.word	0xffffffff


	//   ....[29]....
        /*0268*/ 	.word	0xffffffff


	//   ....[30]....
        /*026c*/ 	.word	0xffffffff


	//   ....[31]....
        /*0270*/ 	.word	0xffffffff


	//   ....[32]....
        /*0274*/ 	.word	0xffffffff


	//   ....[33]....
        /*0278*/ 	.word	0xffffffff


	//   ....[34]....
        /*027c*/ 	.word	0xffffffff


	//   ....[35]....
        /*0280*/ 	.word	0xffffffff


	//   ....[36]....
        /*0284*/ 	.word	0xffffffff


	//   ....[37]....
        /*0288*/ 	.word	0xffffffff


	//   ....[38]....
        /*028c*/ 	.word	0xffffffff


	//   ....[39]....
        /*0290*/ 	.word	0xffffffff


	//   ....[40]....
        /*0294*/ 	.word	0xffffffff


	//   ....[41]....
        /*0298*/ 	.word	0xffffffff


	//   ....[42]....
        /*029c*/ 	.word	0xffffffff


	//   ....[43]....
        /*02a0*/ 	.word	0xffffffff


	//   ....[44]....
        /*02a4*/ 	.word	0xffffffff


	//----- nvinfo : EIATTR_COOP_GROUP_INSTR_OFFSETS
	.align		4
.L_64:
        /*02a8*/ 	.byte	0x04, 0x28
        /*02aa*/ 	.short	(.L_66 - .L_65)


	//   ....[0]....
.L_65:
        /*02ac*/ 	.word	0x00000140


	//   ....[1]....
        /*02b0*/ 	.word	0x000001c0


	//   ....[2]....
        /*02b4*/ 	.word	0x000006c0


	//   ....[3]....
        /*02b8*/ 	.word	0x000006e0


	//   ....[4]....
        /*02bc*/ 	.word	0x00000bf0


	//   ....[5]....
        /*02c0*/ 	.word	0x00000c60


	//   ....[6]....
        /*02c4*/ 	.word	0x00001550


	//   ....[7]....
        /*02c8*/ 	.word	0x00001570


	//   ....[8]....
        /*02cc*/ 	.word	0x00001580


	//   ....[9]....
        /*02d0*/ 	.word	0x000015d0


	//   ....[10]....
        /*02d4*/ 	.word	0x00001630


	//   ....[11]....
        /*02d8*/ 	.word	0x00002770


	//   ....[12]....
        /*02dc*/ 	.word	0x00002790


	//   ....[13]....
        /*02e0*/ 	.word	0x00002cc0


	//   ....[14]....
        /*02e4*/ 	.word	0x00002d30


	//   ....[15]....
        /*02e8*/ 	.word	0x00003630


	//   ....[16]....
        /*02ec*/ 	.word	0x00003660


	//   ....[17]....
        /*02f0*/ 	.word	0x000036e0


	//   ....[18]....
        /*02f4*/ 	.word	0x000036f0


	//   ....[19]....
        /*02f8*/ 	.word	0x00005ba0


	//   ....[20]....
        /*02fc*/ 	.word	0x00005c10


	//   ....[21]....
        /*0300*/ 	.word	0x00005c20


	//   ....[22]....
        /*0304*/ 	.word	0x00005c80


	//   ....[23]....
        /*0308*/ 	.word	0x000061e0


	//   ....[24]....
        /*030c*/ 	.word	0x00006200


	//   ....[25]....
        /*0310*/ 	.word	0x00006710


	//   ....[26]....
        /*0314*/ 	.word	0x00006780


	//   ....[27]....
        /*0318*/ 	.word	0x00007070


	//   ....[28]....
        /*031c*/ 	.word	0x00007090


	//   ....[29]....
        /*0320*/ 	.word	0x000070a0


	//   ....[30]....
        /*0324*/ 	.word	0x000070f0


	//   ....[31]....
        /*0328*/ 	.word	0x00007150


	//   ....[32]....
        /*032c*/ 	.word	0x00008290


	//   ....[33]....
        /*0330*/ 	.word	0x000082b0


	//   ....[34]....
        /*0334*/ 	.word	0x000087e0


	//   ....[35]....
        /*0338*/ 	.word	0x00008850


	//   ....[36]....
        /*033c*/ 	.word	0x00009150


	//   ....[37]....
        /*0340*/ 	.word	0x00009180


	//   ....[38]....
        /*0344*/ 	.word	0x00009200


	//   ....[39]....
        /*0348*/ 	.word	0x00009210


	//   ....[40]....
        /*034c*/ 	.word	0x0000b6c0


	//   ....[41]....
        /*0350*/ 	.word	0x0000bcc0


	//   ....[42]....
        /*0354*/ 	.word	0x0000bcf0


	//   ....[43]....
        /*0358*/ 	.word	0x0000c280


	//   ....[44]....
        /*035c*/ 	.word	0x0000c330


	//----- nvinfo : EIATTR_REG_RECONFIG
	.align		4
.L_66:
        /*0360*/ 	.byte	0x01, 0x54
	.zero		2


	//----- nvinfo : EIATTR_MBARRIER_INSTR_OFFSETS
	.align		4
        /*0364*/ 	.byte	0x04, 0x39
        /*0366*/ 	.short	(.L_68 - .L_67)


	//   ....[0]....
.L_67:
        /*0368*/ 	.word	0x000001d0
        /*036c*/ 	.word	0x000000ff
        /*0370*/ 	.word	0x00030000
        /*0374*/ 	.short	0x010a
        /*0376*/ 	.byte	0x08
	.zero		1


	//   ....[1]....
        /*0378*/ 	.word	0x000001f0
        /*037c*/ 	.word	0x000000ff
        /*0380*/ 	.word	0x00030020
        /*0384*/ 	.short	0x010a
        /*0386*/ 	.byte	0x08
	.zero		1


	//   ....[2]....
        /*0388*/ 	.word	0x00001680
        /*038c*/ 	.word	0x000000ff
        /*0390*/ 	.word	0x00030010
        /*0394*/ 	.short	0x0101
        /*0396*/ 	.byte	0x08
	.zero		1


	//   ....[3]....
        /*0398*/ 	.word	0x00001fc0
        /*039c*/ 	.word	0x000000ff
        /*03a0*/ 	.word	0x00030020
        /*03a4*/ 	.short	0x010a
        /*03a6*/ 	.byte	0x2d
	.zero		1


	//   ....[4]....
        /*03a8*/ 	.word	0x000021b0
        /*03ac*/ 	.word	0x000000ff
        /*03b0*/ 	.word	0x00030040
        /*03b4*/ 	.short	0x010a
        /*03b6*/ 	.byte	0x16
	.zero		1


	//   ....[5]....
        /*03b8*/ 	.word	0x00003700
        /*03bc*/ 	.word	0x000000ff
        /*03c0*/ 	.word	0x00030010
        /*03c4*/ 	.short	0x0101
        /*03c6*/ 	.byte	0x2d
	.zero		1


	//   ....[6]....
        /*03c8*/ 	.word	0x00003900
        /*03cc*/ 	.word	0x000000ff
        /*03d0*/ 	.word	0x00030030
        /*03d4*/ 	.short	0x0101
        /*03d6*/ 	.byte	0x16
	.zero		1


	//   ....[7]....
        /*03d8*/ 	.word	0x00003d10
        /*03dc*/ 	.word	0x000000ff
        /*03e0*/ 	.word	0x00030040
        /*03e4*/ 	.short	0x010a
        /*03e6*/ 	.byte	0x0e
	.zero		1


	//   ....[8]....
        /*03e8*/ 	.word	0x000046e0
        /*03ec*/ 	.word	0x000000ff
        /*03f0*/ 	.word	0x00030030
        /*03f4*/ 	.short	0x0101
        /*03f6*/ 	.byte	0x0e
	.zero		1


	//   ....[9]....
        /*03f8*/ 	.word	0x00005c90
        /*03fc*/ 	.word	0x000000ff
        /*0400*/ 	.word	0x00030008
        /*0404*/ 	.short	0x010a
        /*0406*/ 	.byte	0x08
	.zero		1


	//   ....[10]....
        /*0408*/ 	.word	0x00005cb0
        /*040c*/ 	.word	0x000000ff
        /*0410*/ 	.word	0x00030020
        /*0414*/ 	.short	0x010a
        /*0416*/ 	.byte	0x08
	.zero		1


	//   ....[11]....
        /*0418*/ 	.word	0x000071a0
        /*041c*/ 	.word	0x000000ff
        /*0420*/ 	.word	0x00030010
        /*0424*/ 	.short	0x0101
        /*0426*/ 	.byte	0x08
	.zero		1


	//   ....[12]....
        /*0428*/ 	.word	0x00007af0
        /*042c*/ 	.word	0x000000ff
        /*0430*/ 	.word	0x00030020
        /*0434*/ 	.short	0x010a
        /*0436*/ 	.byte	0x09
	.zero		1


	//   ....[13]....
        /*0438*/ 	.word	0x00007cd0
        /*043c*/ 	.word	0x000000ff
        /*0440*/ 	.word	0x00030040
        /*0444*/ 	.short	0x010a
        /*0446*/ 	.byte	0x16
	.zero		1


	//   ....[14]....
        /*0448*/ 	.word	0x00009220
        /*044c*/ 	.word	0x000000ff
        /*0450*/ 	.word	0x00030010
        /*0454*/ 	.short	0x0101
        /*0456*/ 	.byte	0x09
	.zero		1


	//   ....[15]....
        /*0458*/ 	.word	0x00009420
        /*045c*/ 	.word	0x000000ff
        /*0460*/ 	.word	0x00030030
        /*0464*/ 	.short	0x0101
        /*0466*/ 	.byte	0x16
	.zero		1


	//   ....[16]....
        /*0468*/ 	.word	0x00009830
        /*046c*/ 	.word	0x000000ff
        /*0470*/ 	.word	0x00030040
        /*0474*/ 	.short	0x010a
        /*0476*/ 	.byte	0x0d
	.zero		1


	//   ....[17]....
        /*0478*/ 	.word	0x0000a2d0
        /*047c*/ 	.word	0x000000ff
        /*0480*/ 	.word	0x00030030
        /*0484*/ 	.short	0x0101
        /*0486*/ 	.byte	0x0d
	.zero		1


	//   ....[18]....
        /*0488*/ 	.word	0x0000b800
        /*048c*/ 	.word	0x000000ff
        /*0490*/ 	.word	0x00030000
        /*0494*/ 	.short	0x0100
        /*0496*/ 	.byte	0x07
	.zero		1


	//   ....[19]....
        /*0498*/ 	.word	0x0000b8c0
        /*049c*/ 	.word	0x000000ff
        /*04a0*/ 	.word	0x00030008
        /*04a4*/ 	.short	0x0100
        /*04a6*/ 	.byte	0x07
	.zero		1


	//   ....[20]....
        /*04a8*/ 	.word	0x0000b8d0
        /*04ac*/ 	.word	0x000000ff
        /*04b0*/ 	.word	0x00030010
        /*04b4*/ 	.short	0x0100
        /*04b6*/ 	.byte	0x07
	.zero		1


	//   ....[21]....
        /*04b8*/ 	.word	0x0000b9c0
        /*04bc*/ 	.word	0x000000ff
        /*04c0*/ 	.word	0x00030018
        /*04c4*/ 	.short	0x0100
        /*04c6*/ 	.byte	0x07
	.zero		1


	//   ....[22]....
        /*04c8*/ 	.word	0x0000b9d0
        /*04cc*/ 	.word	0x000000ff
        /*04d0*/ 	.word	0x00030020
        /*04d4*/ 	.short	0x0100
        /*04d6*/ 	.byte	0x07
	.zero		1


	//   ....[23]....
        /*04d8*/ 	.word	0x0000bac0
        /*04dc*/ 	.word	0x000000ff
        /*04e0*/ 	.word	0x00030028
        /*04e4*/ 	.short	0x0100
        /*04e6*/ 	.byte	0x07
	.zero		1


	//   ....[24]....
        /*04e8*/ 	.word	0x0000bad0
        /*04ec*/ 	.word	0x000000ff
        /*04f0*/ 	.word	0x00030030
        /*04f4*/ 	.short	0x0100
        /*04f6*/ 	.byte	0x07
	.zero		1


	//   ....[25]....
        /*04f8*/ 	.word	0x0000bbc0
        /*04fc*/ 	.word	0x000000ff
        /*0500*/ 	.word	0x00030038
        /*0504*/ 	.short	0x0100
        /*0506*/ 	.byte	0x07
	.zero		1


	//   ....[26]....
        /*0508*/ 	.word	0x0000bbd0
        /*050c*/ 	.word	0x000000ff
        /*0510*/ 	.word	0x00030040
        /*0514*/ 	.short	0x0100
        /*0516*/ 	.byte	0x07
	.zero		1


	//   ....[27]....
        /*0518*/ 	.word	0x0000bc90
        /*051c*/ 	.word	0x000000ff
        /*0520*/ 	.word	0x00030048
        /*0524*/ 	.short	0x0100
        /*0526*/ 	.byte	0x07
	.zero		1


	//   ....[28]....
        /*0528*/ 	.word	0x0000c010
        /*052c*/ 	.word	0x000000ff
        /*0530*/ 	.word	0x00030010
        /*0534*/ 	.short	0x010a
        /*0536*/ 	.byte	0x0f
	.zero		1


	//   ....[29]....
        /*0538*/ 	.word	0x0000c150
        /*053c*/ 	.word	0x000000ff
        /*0540*/ 	.word	0x00030030
        /*0544*/ 	.short	0x010a
        /*0546*/ 	.byte	0x0f
	.zero		1


	//   ....[30]....
        /*0548*/ 	.word	0x0000c350
        /*054c*/ 	.word	0x000000ff
        /*0550*/ 	.word	0x00030000
        /*0554*/ 	.short	0x010a
        /*0556*/ 	.byte	0x08
	.zero		1


	//   ....[31]....
        /*0558*/ 	.word	0x0000c380
        /*055c*/ 	.word	0x000000ff
        /*0560*/ 	.word	0x00030020
        /*0564*/ 	.short	0x010a
        /*0566*/ 	.byte	0x08
	.zero		1


	//   ....[32]....
        /*0568*/ 	.word	0x0000c3c0
        /*056c*/ 	.word	0x000000ff
        /*0570*/ 	.word	0x00030020
        /*0574*/ 	.short	0x010a
        /*0576*/ 	.byte	0x2d
	.zero		1


	//   ....[33]....
        /*0578*/ 	.word	0x0000c400
        /*057c*/ 	.word	0x000000ff
        /*0580*/ 	.word	0x00030040
        /*0584*/ 	.short	0x010a
        /*0586*/ 	.byte	0x16
	.zero		1


	//   ....[34]....
        /*0588*/ 	.word	0x0000c440
        /*058c*/ 	.word	0x000000ff
        /*0590*/ 	.word	0x00030040
        /*0594*/ 	.short	0x010a
        /*0596*/ 	.byte	0x0e
	.zero		1


	//   ....[35]....
        /*0598*/ 	.word	0x0000c470
        /*059c*/ 	.word	0x000000ff
        /*05a0*/ 	.word	0x00030008
        /*05a4*/ 	.short	0x010a
        /*05a6*/ 	.byte	0x08
	.zero		1


	//   ....[36]....
        /*05a8*/ 	.word	0x0000c4a0
        /*05ac*/ 	.word	0x000000ff
        /*05b0*/ 	.word	0x00030020
        /*05b4*/ 	.short	0x010a
        /*05b6*/ 	.byte	0x08
	.zero		1


	//   ....[37]....
        /*05b8*/ 	.word	0x0000c4e0
        /*05bc*/ 	.word	0x000000ff
        /*05c0*/ 	.word	0x00030020
        /*05c4*/ 	.short	0x010a
        /*05c6*/ 	.byte	0x09
	.zero		1


	//   ....[38]....
        /*05c8*/ 	.word	0x0000c520
        /*05cc*/ 	.word	0x000000ff
        /*05d0*/ 	.word	0x00030040
        /*05d4*/ 	.short	0x010a
        /*05d6*/ 	.byte	0x16
	.zero		1


	//   ....[39]....
        /*05d8*/ 	.word	0x0000c560
        /*05dc*/ 	.word	0x000000ff
        /*05e0*/ 	.word	0x00030040
        /*05e4*/ 	.short	0x010a
        /*05e6*/ 	.byte	0x0d
	.zero		1


	//   ....[40]....
        /*05e8*/ 	.word	0x0000c590
        /*05ec*/ 	.word	0x000000ff
        /*05f0*/ 	.word	0x00030010
        /*05f4*/ 	.short	0x010a
        /*05f6*/ 	.byte	0x0f
	.zero		1


	//   ....[41]....
        /*05f8*/ 	.word	0x0000c5c0
        /*05fc*/ 	.word	0x000000ff
        /*0600*/ 	.word	0x00030030
        /*0604*/ 	.short	0x010a
        /*0606*/ 	.byte	0x0f
	.zero		1


	//----- nvinfo : EIATTR_NUM_MBARRIERS
	.align		4
.L_68:
        /*0608*/ 	.byte	0x03, 0x38
        /*060a*/ 	.short	0x000a


	//----- nvinfo : EIATTR_EXIT_INSTR_OFFSETS
	.align		4
        /*060c*/ 	.byte	0x04, 0x1c
        /*060e*/ 	.short	(.L_70 - .L_69)


	//   ....[0]....
.L_69:
        /*0610*/ 	.word	0x00005c00


	//   ....[1]....
        /*0614*/ 	.word	0x0000c340


	//----- nvinfo : EIATTR_REQNTID
	.align		4
.L_70:
        /*0618*/ 	.byte	0x04, 0x10
        /*061a*/ 	.short	(.L_72 - .L_71)
.L_71:
        /*061c*/ 	.word	0x00000180
        /*0620*/ 	.word	0x00000001
        /*0624*/ 	.word	0x00000001


	//----- nvinfo : EIATTR_CRS_STACK_SIZE
	.align		4
.L_72:
        /*0628*/ 	.byte	0x04, 0x1e
        /*062a*/ 	.short	(.L_74 - .L_73)
.L_73:
        /*062c*/ 	.word	0x00000000


	//----- nvinfo : EIATTR_CBANK_PARAM_SIZE
	.align		4
.L_74:
        /*0630*/ 	.byte	0x03, 0x19
        /*0632*/ 	.short	0x0318


	//----- nvinfo : EIATTR_PARAM_CBANK
	.align		4
        /*0634*/ 	.byte	0x04, 0x0a
        /*0636*/ 	.short	(.L_76 - .L_75)
	.align		4
.L_75:
        /*0638*/ 	.word	index@(.nv.constant0._attn_fwd_ws_pipelined_pingpong)
        /*063c*/ 	.short	0x0210
        /*063e*/ 	.short	0x0318


	//----- nvinfo : EIATTR_SW_WAR
	.align		4
.L_76:
        /*0640*/ 	.byte	0x04, 0x36
        /*0642*/ 	.short	(.L_78 - .L_77)
.L_77:
        /*0644*/ 	.word	0x00000008
.L_78:


//--------------------- .nv.callgraph             --------------------------
	.section	.nv.callgraph,"",@"SHT_CUDA_CALLGRAPH"
	.align	4
	.sectionentsize	8
	.align		4
        /*0000*/ 	.word	0x00000000
	.align		4
        /*0004*/ 	.word	0xffffffff
	.align		4
        /*0008*/ 	.word	0x00000000
	.align		4
        /*000c*/ 	.word	0xfffffffe
	.align		4
        /*0010*/ 	.word	0x00000000
	.align		4
        /*0014*/ 	.word	0xfffffffd
	.align		4
        /*0018*/ 	.word	0x00000000
	.align		4
        /*001c*/ 	.word	0xfffffffc


//--------------------- .nv.constant4             --------------------------
	.section	.nv.constant4,"a",@progbits
	.align	8
	.align		8
.nv.constant4:
        /*0000*/ 	.dword	_$_str


//--------------------- .text._attn_fwd_ws_pipelined_pingpong --------------------------
	.section	.text._attn_fwd_ws_pipelined_pingpong,"ax",@progbits
	.sectionflags	@"SHF_BARRIERS=11"
	.align	128
        .global         _attn_fwd_ws_pipelined_pingpong
        .type           _attn_fwd_ws_pipelined_pingpong,@function
        .size           _attn_fwd_ws_pipelined_pingpong,(.L_x_45 - _attn_fwd_ws_pipelined_pingpong)
        .other          _attn_fwd_ws_pipelined_pingpong,@"STO_CUDA_ENTRY STV_DEFAULT"
_attn_fwd_ws_pipelined_pingpong:
.text._attn_fwd_ws_pipelined_pingpong:
[----:B------:R-:W1:Y:S01]  /*0000*/  LDC R1, c[0x0][0x28] ;  /* 0x00000a00ff017b82 */ /* 0x000e620000000800 */
[----:B------:R-:W2:Y:S01]  /*0010*/  S2R R0, SR_TID.X ;  /* 0x0000000000007919 */ /* 0x000ea20000002100 */
[----:B------:R-:W-:Y:S01]  /*0020*/  ULDC.64 UR46, c[0x0][0x198] ;  /* 0x00006600002e7ab9 */ /* 0x000fe20000000a00 */
[----:B--2---:R-:W-:-:S04]  /*0030*/  SHF.R.U32.HI R0, RZ, 0x5, R0 ;  /* 0x00000005ff007819 */ /* 0x004fc80000011600 */
[----:B------:R-:W-:-:S13]  /*0040*/  R2UR UR6, R0 ;  /* 0x00000000000672ca */ /* 0x000fda00000e0000 */
[----:B------:R-:W-:-:S06]  /*0050*/  UISETP.GE.U32.AND UP0, UPT, UR6, 0x4, UPT ;  /* 0x000000040600788c */ /* 0x000fcc000bf06070 */
[----:B------:R-:W-:-:S13]  /*0060*/  PLOP3.LUT P0, PT, PT, PT, UP0, 0x80, 0x0 ;  /* 0x000000000000781c */ /* 0x000fda0003f0f008 */
[----:B-1----:R-:W-:Y:S05]  /*0070*/  @!P0 BRA `(.L_x_0) ;  /* 0x000000b4009c8947 */ /* 0x002fea0003800000 */
[----:B------:R-:W1:Y:S01]  /*0080*/  LDC R0, c[0x0][0x210] ;  /* 0x00008400ff007b82 */ /* 0x000e620000000800 */
[----:B------:R-:W-:Y:S01]  /*0090*/  UMOV UR8, 0x400 ;  /* 0x0000040000087882 */ /* 0x000fe20000000000 */
[----:B------:R-:W-:-:S06]  /*00a0*/  ULDC.64 UR48, c[0x0][0x208] ;  /* 0x0000820000307ab9 */ /* 0x000fcc0000000a00 */
[----:B------:R-:W2:Y:S08]  /*00b0*/  LDC R2, c[0x0][0x518] ;  /* 0x00014600ff027b82 */ /* 0x000eb00000000800 */
[----:B------:R-:W3:Y:S01]  /*00c0*/  S2UR UR4, SR_CgaCtaId ;  /* 0x00000000000479c3 */ /* 0x000ee20000008800 */
[----:B-1----:R-:W-:-:S05]  /*00d0*/  FMUL R0, R0, 1.4426950216293334961 ;  /* 0x3fb8aa3b00007820 */ /* 0x002fca0000400000 */
[----:B------:R-:W-:Y:S02]  /*00e0*/  R2UR UR7, R0 ;  /* 0x00000000000772ca */ /* 0x000fe400000e0000 */
[----:B--2---:R-:W-:Y:S01]  /*00f0*/  ISETP.GE.AND P1, PT, R2, 0x81, PT ;  /* 0x000000810200780c */ /* 0x004fe20003f26270 */
[----:B---3--:R-:W-:-:S12]  /*0100*/  ULEA UR8, UR4, UR8, 0x18 ;  /* 0x0000000804087291 */ /* 0x008fd8000f8ec03f */
.L_x_10:
[----:B------:R-:W-:-:S08]  /*0110*/  NOP ;  /* 0x0000000000007918 */ /* 0x000fd00000000000 */
[----:B------:R-:W1:-:S00]  /*0120*/  USETMAXREG.DEALLOC.CTAPOOL 0x78 ;  /* 0x00000078000079c8 */ /* 0x000e4000080e0500 */
[----:B-1----:R-:W-:-:S06]  /*0130*/  MOV R0, UR8 ;  /* 0x0000000800007c02 */ /* 0x002fcc0008000f00 */
[----:B------:R-:W-:Y:S06]  /*0140*/  BAR.SYNC.DEFER_BLOCKING 0x1 ;  /* 0x0040000000007b1d */ /* 0x000fec0000010000 */
[----:B------:R-:W1:Y:S02]  /*0150*/  LDS.U8 R0, [R0+UR6+0x3004c] ;  /* 0x03004c0600007984 */ /* 0x000e640008000000 */
[----:B-1----:R-:W-:-:S13]  /*0160*/  ISETP.NE.AND P0, PT, R0, RZ, PT ;  /* 0x000000ff0000720c */ /* 0x002fda0003f05270 */
[----:B------:R-:W-:Y:S05]  /*0170*/  @P0 BRA `(.L_x_1) ;  /* 0x0000005800940947 */ /* 0x000fea0003800000 */
.L_x_2:
[----:B------:R-:W-:-:S08]  /*0180*/  NOP ;  /* 0x0000000000007918 */ /* 0x000fd00000000000 */
[----:B------:R-:W1:Y:S02]  /*0190*/  USETMAXREG.TRY_ALLOC.CTAPOOL UP0, 0xe8 ;  /* 0x000000e8000079c8 */ /* 0x000e640008000600 */
[----:B-1----:R-:W-:-:S13]  /*01a0*/  PLOP3.LUT P0, PT, PT, PT, UP0, 0x80, 0x0 ;  /* 0x000000000000781c */ /* 0x002fda0003f0f008 */
[----:B------:R-:W-:Y:S05]  /*01b0*/  @!P0 BRA `(.L_x_2) ;  /* 0xfffffffc00f08947 */ /* 0x000fea000383ffff */
[----:B------:R-:W-:Y:S06]  /*01c0*/  BAR.SYNC.DEFER_BLOCKING 0x1 ;  /* 0x0040000000007b1d */ /* 0x000fec0000010000 */
[----:B------:R-:W1:Y:S02]  /*01d0*/  SYNCS.PHASECHK.TRANS64.TRYWAIT P0, [UR8+0x30000], RZ ;  /* 0x030000ffff0075a7 */ /* 0x000e640008000148 */
[----:B-1----:R-:W-:Y:S05]  /*01e0*/  @!P0 BRA `(.L_x_3) ;  /* 0x000000c000588947 */ /* 0x002fea0003800000 */
.L_x_32:
[----:B------:R-:W1:Y:S01]  /*01f0*/  SYNCS.PHASECHK.TRANS64.TRYWAIT P0, [UR8+0x30020], RZ ;  /* 0x030020ffff0075a7 */ /* 0x000e620008000148 */
[----:B------:R-:W-:Y:S02]  /*0200*/  UIADD3 UR4, UR8, 0x20000, URZ ;  /* 0x0002000008047890 */ /* 0x000fe4000fffe03f */
[----:B------:R-:W-:Y:S02]  /*0210*/  USHF.R.U32.HI UR5, URZ, 0x4, UR8 ;  /* 0x000000043f057899 */ /* 0x000fe40008011608 */
[----:B------:R-:W-:Y:S02]  /*0220*/  USHF.R.U32.HI UR4, URZ, 0x4, UR4 ;  /* 0x000000043f047899 */ /* 0x000fe40008011604 */
[----:B------:R-:W-:Y:S02]  /*0230*/  ULOP3.LUT UR5, UR5, 0x3fff, URZ, 0xc0, !UPT ;  /* 0x00003fff05057892 */ /* 0x000fe4000f8ec03f */
[----:B------:R-:W-:Y:S02]  /*0240*/  ULOP3.LUT UR9, UR4, 0x3fff, URZ, 0xc0, !UPT ;  /* 0x00003fff04097892 */ /* 0x000fe4000f8ec03f */
[----:B------:R-:W-:-:S02]  /*0250*/  ULOP3.LUT UR14, UR5, 0x4000000, URZ, 0xfc, !UPT ;  /* 0x04000000050e7892 */ /* 0x000fc4000f8efc3f */
[----:B------:R-:W-:Y:S01]  /*0260*/  ULOP3.LUT UR12, UR9, 0x2000000, URZ, 0xfc, !UPT ;  /* 0x02000000090c7892 */ /* 0x000fe2000f8efc3f */
[----:B------:R-:W-:Y:S01]  /*0270*/  UMOV UR15, 0x40000040 ;  /* 0x40000040000f7882 */ /* 0x000fe20000000000 */
[----:B------:R-:W-:Y:S01]  /*0280*/  UMOV UR13, 0x40000040 ;  /* 0x40000040000d7882 */ /* 0x000fe20000000000 */
[----:B-1----:R-:W-:Y:S09]  /*0290*/  @!P0 BRA `(.L_x_4) ;  /* 0x000000c000388947 */ /* 0x002ff20003800000 */
.L_x_33:
[----:B------:R-:W-:Y:S01]  /*02a0*/  BAR.SYNC.DEFER_BLOCKING 0x9, 0x100 ;  /* 0x0244000000007b1d */ /* 0x000fe20000010000 */
[----:B------:R-:W-:Y:S02]  /*02b0*/  UIADD3 UR38, UP1, UR5, 0x4000002, URZ ;  /* 0x0400000205267890 */ /* 0x000fe4000ff3e03f */
[----:B------:R-:W-:-:S03]  /*02c0*/  UIADD3 UR36, UP0, UR9, 0x2000002, URZ ;  /* 0x0200000209247890 */ /* 0x000fc6000ff1e03f */
[----:B------:R-:W-:Y:S01]  /*02d0*/  UMOV UR4, URZ ;  /* 0x0000003f00047c82 */ /* 0x000fe20008000000 */
[----:B------:R-:W-:Y:S01]  /*02e0*/  UMOV UR5, URZ ;  /* 0x0000003f00057c82 */ /* 0x000fe20008000000 */
[----:B------:R-:W-:Y:S01]  /*02f0*/  UIADD3.X UR37, UR4, 0x40000040, URZ, UP0, !UPT ;  /* 0x4000004004257890 */ /* 0x000fe200087fe43f */
[----:B------:R-:W1:Y:S01]  /*0300*/  S2R R226, SR_TID.X ;  /* 0x0000000000e27919 */ /* 0x000e620000002100 */
[----:B------:R-:W-:Y:S02]  /*0310*/  UIADD3.X UR39, UR5, 0x40000040, URZ, UP1, !UPT ;  /* 0x4000004005277890 */ /* 0x000fe40008ffe43f */
[----:B------:R-:W-:Y:S02]  /*0320*/  UIADD3.64 UR40, UR36, 0x2, URZ ;  /* 0x0000000224287897 */ /* 0x000fe4000fffe03f */
[----:B------:R-:W-:Y:S02]  /*0330*/  UIADD3.64 UR42, UR38, 0x2, URZ ;  /* 0x00000002262a7897 */ /* 0x000fe4000fffe03f */
[----:B------:R-:W-:-:S02]  /*0340*/  UIADD3.64 UR18, UR38, 0x4, URZ ;  /* 0x0000000426127897 */ /* 0x000fc4000fffe03f */
[----:B------:R-:W-:Y:S02]  /*0350*/  UIADD3.64 UR16, UR36, 0x4, URZ ;  /* 0x0000000424107897 */ /* 0x000fe4000fffe03f */
[----:B------:R-:W-:Y:S02]  /*0360*/  UIADD3.64 UR22, UR38, 0x3fe, URZ ;  /* 0x000003fe26167897 */ /* 0x000fe4000fffe03f */
[----:B------:R-:W-:Y:S01]  /*0370*/  UIADD3.64 UR20, UR36, 0x1fe, URZ ;  /* 0x000001fe24147897 */ /* 0x000fe2000fffe03f */
[----:B------:R-:W-:Y:S01]  /*0380*/  WARPGROUP.ARRIVE ;  /* 0x00000000000079c5 */ /* 0x000fe20000000000 */
[----:B------:R-:W-:Y:S02]  /*0390*/  UIADD3.64 UR26, UR38, 0x400, URZ ;  /* 0x00000400261a7897 */ /* 0x000fe4000fffe03f */
[----:B------:R-:W-:Y:S02]  /*03a0*/  UIADD3.64 UR24, UR36, 0x200, URZ ;  /* 0x0000020024187897 */ /* 0x000fe4000fffe03f */
[----:B------:R-:W-:Y:S01]  /*03b0*/  UIADD3.64 UR30, UR38, 0x402, URZ ;  /* 0x00000402261e7897 */ /* 0x000fe2000fffe03f */
[----:B------:R-:W-:Y:S01]  /*03c0*/  HGMMA.64x128x16.F32 R24, gdesc[UR12], RZ, !UPT ;  /* 0x01e000000c1879f0 */ /* 0x000fe2000c7008ff */
[----:B------:R-:W-:-:S02]  /*03d0*/  UIADD3.64 UR28, UR36, 0x202, URZ ;  /* 0x00000202241c7897 */ /* 0x000fc4000fffe03f */
[----:B------:R-:W-:Y:S02]  /*03e0*/  UIADD3.64 UR34, UR38, 0x404, URZ ;  /* 0x0000040426227897 */ /* 0x000fe4000fffe03f */
[----:B------:R-:W-:Y:S01]  /*03f0*/  UIADD3.64 UR32, UR36, 0x204, URZ ;  /* 0x0000020424207897 */ /* 0x000fe2000fffe03f */
[----:B------:R-:W-:Y:S01]  /*0400*/  UMOV UR4, URZ ;  /* 0x0000003f00047c82 */ /* 0x000fe20008000000 */
[----:B------:R-:W-:Y:S01]  /*0410*/  UMOV UR10, 0x1 ;  /* 0x00000001000a7882 */ /* 0x000fe20000000000 */
[----:B-1----:R-:W-:-:S04]  /*0420*/  IADD3 R226, R226, -0x80, RZ ;  /* 0xffffff80e2e27810 */ /* 0x002fc80007ffe0ff */
[----:B------:R-:W-:Y:S01]  /*0430*/  ISETP.NE.AND P5, PT, R226, RZ, PT ;  /* 0x000000ffe200720c */ /* 0x000fe20003fa5270 */
[----:B------:R-:W-:-:S12]  /*0440*/  HGMMA.64x128x16.F32 R24, gdesc[UR36], R24 ;  /* 0x01e00000241879f0 */ /* 0x000fd80008700818 */
[----:B------:R-:W-:-:S12]  /*0450*/  HGMMA.64x128x16.F32 R24, gdesc[UR40], R24 ;  /* 0x01e00000281879f0 */ /* 0x000fd80008700818 */
[----:B------:R-:W-:-:S12]  /*0460*/  HGMMA.64x128x16.F32 R24, gdesc[UR16], R24 ;  /* 0x01e00000101879f0 */ /* 0x000fd80008700818 */
[----:B------:R-:W-:-:S12]  /*0470*/  HGMMA.64x128x16.F32 R24, gdesc[UR20], R24 ;  /* 0x01e00000141879f0 */ /* 0x000fd80008700818 */
[----:B------:R-:W-:-:S12]  /*0480*/  HGMMA.64x128x16.F32 R24, gdesc[UR24], R24 ;  /* 0x01e00000181879f0 */ /* 0x000fd80008700818 */
[----:B------:R-:W-:-:S12]  /*0490*/  HGMMA.64x128x16.F32 R24, gdesc[UR28], R24 ;  /* 0x01e000001c1879f0 */ /* 0x000fd80008700818 */
[----:B------:R-:W-:Y:S01]  /*04a0*/  HGMMA.64x128x16.F32 R24, gdesc[UR32], R24, gsb0 ;  /* 0x01e00000201879f0 */ /* 0x000fe20008000818 */
[----:B------:R-:W-:Y:S06]  /*04b0*/  BAR.ARV 0xa, 0x100 ;  /* 0x0284000000007b1d */ /* 0x000fec0000002000 */
[----:B------:R-:W-:Y:S02]  /*04c0*/  WARPGROUP.DEPBAR.LE gsb0, 0x0 ;  /* 0x00008000000079c5 */ /* 0x000fe40000010000 */
[----:B------:R-:W-:-:S04]  /*04d0*/  FMNMX R3, R24, R25, !PT ;  /* 0x0000001918037209 */ /* 0x000fc80007800000 */
        /* <DEDUP_REMOVED lines=29> */
[----:B------:R-:W-:-:S05]  /*06b0*/  FMNMX R2, R85, R0, !PT ;  /* 0x0000000055027209 */ /* 0x000fca0007800000 */
[----:B------:R-:W1:Y:S02]  /*06c0*/  SHFL.BFLY PT, R3, R2, 0x2, 0x1f ;  /* 0x0c401f0002037f89 */ /* 0x000e6400000e0000 */
[----:B-1----:R-:W-:-:S05]  /*06d0*/  FMNMX R4, R2, R3, !PT ;  /* 0x0000000302047209 */ /* 0x002fca0007800000 */
[----:B------:R-:W1:Y:S02]  /*06e0*/  SHFL.BFLY PT, R3, R4, 0x1, 0x1f ;  /* 0x0c201f0004037f89 */ /* 0x000e6400000e0000 */
[----:B-1----:R-:W-:-:S05]  /*06f0*/  FMNMX R3, R4, R3, !PT ;  /* 0x0000000304037209 */ /* 0x002fca0007800000 */
[----:B------:R-:W-:-:S05]  /*0700*/  FMUL R3, R3, UR7 ;  /* 0x0000000703037c20 */ /* 0x000fca0008400000 */
[----:B------:R-:W-:Y:S02]  /*0710*/  FMNMX R0, R3, -INF , !PT ;  /* 0xff80000003007809 */ /* 0x000fe40007800000 */
[----:B------:R-:W-:-:S03]  /*0720*/  FMNMX R3, R26, R27, !PT ;  /* 0x0000001b1a037209 */ /* 0x000fc60007800000 */
[--C-:B------:R-:W-:Y:S01]  /*0730*/  FFMA R40, R40, UR7, -R0.reuse ;  /* 0x0000000728287c23 */ /* 0x100fe20008000800 */
[----:B------:R-:W-:Y:S01]  /*0740*/  FMNMX R2, R30, R3, !PT ;  /* 0x000000031e027209 */ /* 0x000fe20007800000 */
[--C-:B------:R-:W-:Y:S01]  /*0750*/  FFMA R24, R24, UR7, -R0.reuse ;  /* 0x0000000718187c23 */ /* 0x100fe20008000800 */
[--C-:B------:R-:W-:Y:S01]  /*0760*/  FFMA R25, R25, UR7, -R0.reuse ;  /* 0x0000000719197c23 */ /* 0x100fe20008000800 */
[----:B------:R-:W-:Y:S01]  /*0770*/  MUFU.EX2 R220, R40 ;  /* 0x0000002800dc7308 */ /* 0x000fe20000000800 */
[----:B------:R-:W-:Y:S01]  /*0780*/  FMNMX R3, R31, R2, !PT ;  /* 0x000000021f037209 */ /* 0x000fe20007800000 */
[--C-:B------:R-:W-:Y:S01]  /*0790*/  FFMA R28, R28, UR7, -R0.reuse ;  /* 0x000000071c1c7c23 */ /* 0x100fe20008000800 */
[--C-:B------:R-:W-:Y:S01]  /*07a0*/  FFMA R29, R29, UR7, -R0.reuse ;  /* 0x000000071d1d7c23 */ /* 0x100fe20008000800 */
        /* <DEDUP_REMOVED lines=12> */
[----:B------:R-:W1:Y:S01]  /*0870*/  MUFU.EX2 R224, R25 ;  /* 0x0000001900e07308 */ /* 0x000e620000000800 */
[----:B------:R-:W-:Y:S01]  /*0880*/  FMNMX R3, R39, R2, !PT ;  /* 0x0000000227037209 */ /* 0x000fe20007800000 */
[--C-:B------:R-:W-:Y:S01]  /*0890*/  FFMA R52, R52, UR7, -R0.reuse ;  /* 0x0000000734347c23 */ /* 0x100fe20008000800 */
[--C-:B------:R-:W-:Y:S01]  /*08a0*/  FFMA R56, R56, UR7, -R0.reuse ;  /* 0x0000000738387c23 */ /* 0x100fe20008000800 */
[--C-:B------:R-:W-:Y:S01]  /*08b0*/  FFMA R57, R57, UR7, -R0.reuse ;  /* 0x0000000739397c23 */ /* 0x100fe20008000800 */
[----:B------:R-:W-:Y:S01]  /*08c0*/  FMNMX R2, R42, R3, !PT ;  /* 0x000000032a027209 */ /* 0x000fe20007800000 */
[--C-:B------:R-:W-:Y:S01]  /*08d0*/  FFMA R60, R60, UR7, -R0.reuse ;  /* 0x000000073c3c7c23 */ /* 0x100fe20008000800 */
[--C-:B------:R-:W-:Y:S01]  /*08e0*/  FFMA R64, R64, UR7, -R0.reuse ;  /* 0x0000000740407c23 */ /* 0x100fe20008000800 */
[----:B------:R-:W2:Y:S01]  /*08f0*/  MUFU.EX2 R223, R28 ;  /* 0x0000001c00df7308 */ /* 0x000ea20000000800 */
[----:B------:R-:W-:Y:S01]  /*0900*/  FMNMX R3, R43, R2, !PT ;  /* 0x000000022b037209 */ /* 0x000fe20007800000 */
[--C-:B------:R-:W-:Y:S01]  /*0910*/  FFMA R7, R65, UR7, -R0.reuse ;  /* 0x0000000741077c23 */ /* 0x100fe20008000800 */
[--C-:B------:R-:W-:Y:S01]  /*0920*/  FFMA R8, R68, UR7, -R0.reuse ;  /* 0x0000000744087c23 */ /* 0x100fe20008000800 */
[--C-:B------:R-:W-:Y:S01]  /*0930*/  FFMA R69, R69, UR7, -R0.reuse ;  /* 0x0000000745457c23 */ /* 0x100fe20008000800 */
[----:B------:R-:W-:Y:S01]  /*0940*/  FMNMX R2, R46, R3, !PT ;  /* 0x000000032e027209 */ /* 0x000fe20007800000 */
[--C-:B------:R-:W-:Y:S01]  /*0950*/  FFMA R11, R73, UR7, -R0.reuse ;  /* 0x00000007490b7c23 */ /* 0x100fe20008000800 */
[----:B------:R-:W-:Y:S01]  /*0960*/  FFMA R12, R76, UR7, -R0 ;  /* 0x000000074c0c7c23 */ /* 0x000fe20008000800 */
[----:B------:R-:W-:Y:S01]  /*0970*/  MUFU.EX2 R213, R29 ;  /* 0x0000001d00d57308 */ /* 0x000fe20000000800 */
[----:B------:R-:W-:Y:S01]  /*0980*/  FMNMX R3, R47, R2, !PT ;  /* 0x000000022f037209 */ /* 0x000fe20007800000 */
[----:B-1----:R-:W-:Y:S01]  /*0990*/  FADD R24, R225, R224 ;  /* 0x000000e0e1187221 */ /* 0x002fe20000000000 */
[--C-:B------:R-:W-:Y:S01]  /*09a0*/  FFMA R13, R77, UR7, -R0.reuse ;  /* 0x000000074d0d7c23 */ /* 0x100fe20008000800 */
[--C-:B------:R-:W-:Y:S01]  /*09b0*/  FFMA R14, R80, UR7, -R0.reuse ;  /* 0x00000007500e7c23 */ /* 0x100fe20008000800 */
[----:B------:R-:W-:Y:S01]  /*09c0*/  FMNMX R2, R50, R3, !PT ;  /* 0x0000000332027209 */ /* 0x000fe20007800000 */
[----:B------:R-:W-:-:S02]  /*09d0*/  FFMA R17, R85, UR7, -R0 ;  /* 0x0000000755117c23 */ /* 0x000fc40008000800 */
[----:B------:R-:W-:Y:S01]  /*09e0*/  MUFU.EX2 R222, R32 ;  /* 0x0000002000de7308 */ /* 0x000fe20000000800 */
[----:B------:R-:W-:Y:S01]  /*09f0*/  FMNMX R3, R51, R2, !PT ;  /* 0x0000000233037209 */ /* 0x000fe20007800000 */
[----:B--2---:R-:W-:-:S03]  /*0a00*/  FADD R24, R223, R24 ;  /* 0x00000018df187221 */ /* 0x004fc60000000000 */
[----:B------:R-:W-:-:S03]  /*0a10*/  FMNMX R2, R54, R3, !PT ;  /* 0x0000000336027209 */ /* 0x000fc60007800000 */
[----:B------:R-:W-:Y:S01]  /*0a20*/  MUFU.EX2 R212, R33 ;  /* 0x0000002100d47308 */ /* 0x000fe20000000800 */
[----:B------:R-:W-:-:S04]  /*0a30*/  FMNMX R3, R55, R2, !PT ;  /* 0x0000000237037209 */ /* 0x000fc80007800000 */
[----:B------:R-:W-:-:S03]  /*0a40*/  FMNMX R2, R58, R3, !PT ;  /* 0x000000033a027209 */ /* 0x000fc60007800000 */
[----:B------:R-:W-:Y:S01]  /*0a50*/  MUFU.EX2 R221, R36 ;  /* 0x0000002400dd7308 */ /* 0x000fe20000000800 */
[----:B------:R-:W-:Y:S01]  /*0a60*/  FMNMX R3, R59, R2, !PT ;  /* 0x000000023b037209 */ /* 0x000fe20007800000 */
[----:B------:R-:W-:-:S03]  /*0a70*/  FFMA R2, R45, UR7, -R0 ;  /* 0x000000072d027c23 */ /* 0x000fc60008000800 */
[----:B------:R-:W-:-:S03]  /*0a80*/  FMNMX R4, R62, R3, !PT ;  /* 0x000000033e047209 */ /* 0x000fc60007800000 */
[----:B------:R-:W-:Y:S01]  /*0a90*/  MUFU.EX2 R211, R37 ;  /* 0x0000002500d37308 */ /* 0x000fe20000000800 */
[----:B------:R-:W-:-:S04]  /*0aa0*/  FMNMX R3, R63, R4, !PT ;  /* 0x000000043f037209 */ /* 0x000fc80007800000 */
        /* <DEDUP_REMOVED lines=19> */
[----:B------:R-:W-:-:S04]  /*0be0*/  FFMA R6, R61, UR7, -R0 ;  /* 0x000000073d067c23 */ /* 0x000fc80008000800 */
[----:B------:R-:W1:Y:S02]  /*0bf0*/  SHFL.BFLY PT, R10, R9, 0x2, 0x1f ;  /* 0x0c401f00090a7f89 */ /* 0x000e6400000e0000 */
[----:B------:R-:W-:Y:S08]  /*0c00*/  MUFU.EX2 R4, R4 ;  /* 0x0000000400047308 */ /* 0x000ff00000000800 */
[----:B------:R-:W-:Y:S08]  /*0c10*/  MUFU.EX2 R216, R56 ;  /* 0x0000003800d87308 */ /* 0x000ff00000000800 */
[----:B------:R-:W-:Y:S01]  /*0c20*/  MUFU.EX2 R5, R57 ;  /* 0x0000003900057308 */ /* 0x000fe20000000800 */
[----:B-1----:R-:W-:Y:S01]  /*0c30*/  FMNMX R15, R9, R10, !PT ;  /* 0x0000000a090f7209 */ /* 0x002fe20007800000 */
[----:B------:R-:W-:-:S06]  /*0c40*/  FFMA R10, R72, UR7, -R0 ;  /* 0x00000007480a7c23 */ /* 0x000fcc0008000800 */
[----:B------:R-:W-:Y:S01]  /*0c50*/  MUFU.EX2 R215, R60 ;  /* 0x0000003c00d77308 */ /* 0x000fe20000000800 */
[----:B------:R-:W1:Y:S07]  /*0c60*/  SHFL.BFLY PT, R16, R15, 0x1, 0x1f ;  /* 0x0c201f000f107f89 */ /* 0x000e6e00000e0000 */
[----:B------:R-:W-:Y:S08]  /*0c70*/  MUFU.EX2 R6, R6 ;  /* 0x0000000600067308 */ /* 0x000ff00000000800 */
[----:B------:R-:W-:Y:S08]  /*0c80*/  MUFU.EX2 R214, R64 ;  /* 0x0000004000d67308 */ /* 0x000ff00000000800 */
[----:B------:R-:W-:Y:S01]  /*0c90*/  MUFU.EX2 R7, R7 ;  /* 0x0000000700077308 */ /* 0x000fe20000000800 */
[----:B-1----:R-:W-:Y:S01]  /*0ca0*/  FMNMX R16, R15, R16, !PT ;  /* 0x000000100f107209 */ /* 0x002fe20007800000 */
[----:B------:R-:W-:-:S04]  /*0cb0*/  FFMA R15, R81, UR7, -R0 ;  /* 0x00000007510f7c23 */ /* 0x000fc80008000800 */
[----:B------:R-:W-:Y:S02]  /*0cc0*/  FMUL R40, R16, UR7 ;  /* 0x0000000710287c20 */ /* 0x000fe40008400000 */
[----:B------:R-:W-:Y:S01]  /*0cd0*/  MUFU.EX2 R8, R8 ;  /* 0x0000000800087308 */ /* 0x000fe20000000800 */
[----:B------:R-:W-:Y:S02]  /*0ce0*/  FFMA R16, R84, UR7, -R0 ;  /* 0x0000000754107c23 */ /* 0x000fe40008000800 */
[----:B------:R-:W-:-:S05]  /*0cf0*/  FMNMX R40, R40, -INF , !PT ;  /* 0xff80000028287809 */ /* 0x000fca0007800000 */
[----:B------:R-:W-:Y:S01]  /*0d00*/  MUFU.EX2 R9, R69 ;  /* 0x0000004500097308 */ /* 0x000fe20000000800 */
[--C-:B------:R-:W-:Y:S01]  /*0d10*/  FFMA R18, R26, UR7, -R40.reuse ;  /* 0x000000071a127c23 */ /* 0x100fe20008000828 */
[--C-:B------:R-:W-:Y:S01]  /*0d20*/  FFMA R19, R27, UR7, -R40.reuse ;  /* 0x000000071b137c23 */ /* 0x100fe20008000828 */
[--C-:B------:R-:W-:Y:S01]  /*0d30*/  FFMA R20, R30, UR7, -R40.reuse ;  /* 0x000000071e147c23 */ /* 0x100fe20008000828 */
[--C-:B------:R-:W-:Y:S01]  /*0d40*/  FFMA R21, R31, UR7, -R40.reuse ;  /* 0x000000071f157c23 */ /* 0x100fe20008000828 */
[--C-:B------:R-:W-:Y:S01]  /*0d50*/  FFMA R22, R34, UR7, -R40.reuse ;  /* 0x0000000722167c23 */ /* 0x100fe20008000828 */
[--C-:B------:R-:W-:Y:S01]  /*0d60*/  FFMA R23, R35, UR7, -R40.reuse ;  /* 0x0000000723177c23 */ /* 0x100fe20008000828 */
[--C-:B------:R-:W-:Y:S01]  /*0d70*/  FFMA R38, R38, UR7, -R40.reuse ;  /* 0x0000000726267c23 */ /* 0x100fe20008000828 */
        /* <DEDUP_REMOVED lines=8> */
[----:B------:R-:W1:Y:S01]  /*0e00*/  MUFU.EX2 R19, R19 ;  /* 0x0000001300137308 */ /* 0x000e620000000800 */
[--C-:B------:R-:W-:Y:S01]  /*0e10*/  FFMA R54, R54, UR7, -R40.reuse ;  /* 0x0000000736367c23 */ /* 0x100fe20008000828 */
[--C-:B------:R-:W-:Y:S01]  /*0e20*/  FFMA R55, R55, UR7, -R40.reuse ;  /* 0x0000000737377c23 */ /* 0x100fe20008000828 */
[--C-:B------:R-:W-:Y:S01]  /*0e30*/  FFMA R58, R58, UR7, -R40.reuse ;  /* 0x000000073a3a7c23 */ /* 0x100fe20008000828 */
[--C-:B------:R-:W-:Y:S01]  /*0e40*/  FFMA R59, R59, UR7, -R40.reuse ;  /* 0x000000073b3b7c23 */ /* 0x100fe20008000828 */
[--C-:B------:R-:W-:Y:S01]  /*0e50*/  FFMA R62, R62, UR7, -R40.reuse ;  /* 0x000000073e3e7c23 */ /* 0x100fe20008000828 */
[--C-:B------:R-:W-:Y:S01]  /*0e60*/  FFMA R63, R63, UR7, -R40.reuse ;  /* 0x000000073f3f7c23 */ /* 0x100fe20008000828 */
[--C-:B------:R-:W-:Y:S01]  /*0e70*/  FFMA R66, R66, UR7, -R40.reuse ;  /* 0x0000000742427c23 */ /* 0x100fe20008000828 */
[----:B------:R-:W2:Y:S01]  /*0e80*/  MUFU.EX2 R20, R20 ;  /* 0x0000001400147308 */ /* 0x000ea20000000800 */
[--C-:B------:R-:W-:Y:S01]  /*0e90*/  FFMA R67, R67, UR7, -R40.reuse ;  /* 0x0000000743437c23 */ /* 0x100fe20008000828 */
[--C-:B------:R-:W-:Y:S01]  /*0ea0*/  FFMA R70, R70, UR7, -R40.reuse ;  /* 0x0000000746467c23 */ /* 0x100fe20008000828 */
[--C-:B------:R-:W-:Y:S01]  /*0eb0*/  FFMA R71, R71, UR7, -R40.reuse ;  /* 0x0000000747477c23 */ /* 0x100fe20008000828 */
[--C-:B------:R-:W-:Y:S01]  /*0ec0*/  FFMA R74, R74, UR7, -R40.reuse ;  /* 0x000000074a4a7c23 */ /* 0x100fe20008000828 */
[--C-:B------:R-:W-:Y:S01]  /*0ed0*/  FFMA R75, R75, UR7, -R40.reuse ;  /* 0x000000074b4b7c23 */ /* 0x100fe20008000828 */
[--C-:B------:R-:W-:Y:S01]  /*0ee0*/  FFMA R78, R78, UR7, -R40.reuse ;  /* 0x000000074e4e7c23 */ /* 0x100fe20008000828 */
[--C-:B------:R-:W-:Y:S01]  /*0ef0*/  FFMA R79, R79, UR7, -R40.reuse ;  /* 0x000000074f4f7c23 */ /* 0x100fe20008000828 */
[----:B------:R-:W3:Y:S01]  /*0f00*/  MUFU.EX2 R21, R21 ;  /* 0x0000001500157308 */ /* 0x000ee20000000800 */
[----:B-1----:R-:W-:Y:S01]  /*0f10*/  FADD R25, R18, R19 ;  /* 0x0000001312197221 */ /* 0x002fe20000000000 */
[--C-:B------:R-:W-:Y:S01]  /*0f20*/  FFMA R82, R82, UR7, -R40.reuse ;  /* 0x0000000752527c23 */ /* 0x100fe20008000828 */
[--C-:B------:R-:W-:Y:S01]  /*0f30*/  FFMA R83, R83, UR7, -R40.reuse ;  /* 0x0000000753537c23 */ /* 0x100fe20008000828 */
[--C-:B------:R-:W-:Y:S01]  /*0f40*/  FFMA R86, R86, UR7, -R40.reuse ;  /* 0x0000000756567c23 */ /* 0x100fe20008000828 */
[----:B------:R-:W-:-:S03]  /*0f50*/  FFMA R87, R87, UR7, -R40 ;  /* 0x0000000757577c23 */ /* 0x000fc60008000828 */
[----:B------:R-:W1:Y:S01]  /*0f60*/  MUFU.EX2 R22, R22 ;  /* 0x0000001600167308 */ /* 0x000e620000000800 */
[----:B--2---:R-:W-:Y:S01]  /*0f70*/  FADD R26, R20, R25 ;  /* 0x00000019141a7221 */ /* 0x004fe20000000000 */
[----:B------:R-:W-:-:S04]  /*0f80*/  FADD R25, R213, R24 ;  /* 0x00000018d5197221 */ /* 0x000fc80000000000 */
[----:B------:R-:W-:Y:S02]  /*0f90*/  FADD R25, R222, R25 ;  /* 0x00000019de197221 */ /* 0x000fe40000000000 */
[----:B------:R-:W2:Y:S01]  /*0fa0*/  MUFU.EX2 R23, R23 ;  /* 0x0000001700177308 */ /* 0x000ea20000000800 */
[----:B---3--:R-:W-:Y:S01]  /*0fb0*/  FADD R27, R21, R26 ;  /* 0x0000001a151b7221 */ /* 0x008fe20000000000 */
[----:B------:R-:W-:-:S04]  /*0fc0*/  FADD R24, R212, R25 ;  /* 0x00000019d4187221 */ /* 0x000fc80000000000 */
[----:B------:R-:W-:Y:S02]  /*0fd0*/  FADD R24, R221, R24 ;  /* 0x00000018dd187221 */ /* 0x000fe40000000000 */
[----:B------:R-:W3:Y:S01]  /*0fe0*/  MUFU.EX2 R184, R38 ;  /* 0x0000002600b87308 */ /* 0x000ee20000000800 */
[----:B-1----:R-:W-:-:S07]  /*0ff0*/  FADD R26, R22, R27 ;  /* 0x0000001b161a7221 */ /* 0x002fce0000000000 */
[----:B------:R-:W1:Y:S01]  /*1000*/  MUFU.EX2 R185, R39 ;  /* 0x0000002700b97308 */ /* 0x000e620000000800 */
[----:B--2---:R-:W-:-:S07]  /*1010*/  FADD R25, R23, R26 ;  /* 0x0000001a17197221 */ /* 0x004fce0000000000 */
[----:B------:R-:W2:Y:S01]  /*1020*/  MUFU.EX2 R186, R42 ;  /* 0x0000002a00ba7308 */ /* 0x000ea20000000800 */
[----:B---3--:R-:W-:Y:S01]  /*1030*/  FADD R26, R184, R25 ;  /* 0x00000019b81a7221 */ /* 0x008fe20000000000 */
[----:B------:R-:W-:-:S04]  /*1040*/  FADD R25, R211, R24 ;  /* 0x00000018d3197221 */ /* 0x000fc80000000000 */
[----:B------:R-:W-:Y:S02]  /*1050*/  FADD R25, R220, R25 ;  /* 0x00000019dc197221 */ /* 0x000fe40000000000 */
[----:B------:R-:W3:Y:S01]  /*1060*/  MUFU.EX2 R187, R43 ;  /* 0x0000002b00bb7308 */ /* 0x000ee20000000800 */
[----:B-1----:R-:W-:Y:S01]  /*1070*/  FADD R27, R185, R26 ;  /* 0x0000001ab91b7221 */ /* 0x002fe20000000000 */
[----:B------:R-:W-:-:S06]  /*1080*/  FADD R24, R210, R25 ;  /* 0x00000019d2187221 */ /* 0x000fcc0000000000 */
[----:B------:R-:W1:Y:S01]  /*1090*/  MUFU.EX2 R188, R46 ;  /* 0x0000002e00bc7308 */ /* 0x000e620000000800 */
[----:B--2---:R-:W-:Y:S01]  /*10a0*/  FADD R26, R186, R27 ;  /* 0x0000001bba1a7221 */ /* 0x004fe20000000000 */
[----:B------:R-:W-:-:S04]  /*10b0*/  FADD R27, R219, R24 ;  /* 0x00000018db1b7221 */ /* 0x000fc80000000000 */
[----:B------:R-:W-:Y:S02]  /*10c0*/  FADD R27, R2, R27 ;  /* 0x0000001b021b7221 */ /* 0x000fe40000000000 */
[----:B------:R-:W2:Y:S01]  /*10d0*/  MUFU.EX2 R189, R47 ;  /* 0x0000002f00bd7308 */ /* 0x000ea20000000800 */
[----:B---3--:R-:W-:-:S07]  /*10e0*/  FADD R25, R187, R26 ;  /* 0x0000001abb197221 */ /* 0x008fce0000000000 */
[----:B------:R-:W3:Y:S01]  /*10f0*/  MUFU.EX2 R190, R50 ;  /* 0x0000003200be7308 */ /* 0x000ee20000000800 */
[----:B-1----:R-:W-:-:S07]  /*1100*/  FADD R24, R188, R25 ;  /* 0x00000019bc187221 */ /* 0x002fce0000000000 */
        /* <DEDUP_REMOVED lines=18> */
[----:B------:R-:W-:-:S04]  /*1230*/  FADD R27, R215, R24 ;  /* 0x00000018d71b7221 */ /* 0x000fc80000000000 */
[----:B------:R-:W-:Y:S02]  /*1240*/  FADD R27, R6, R27 ;  /* 0x0000001b061b7221 */ /* 0x000fe40000000000 */
[----:B------:R-:W1:Y:S01]  /*1250*/  MUFU.EX2 R197, R63 ;  /* 0x0000003f00c57308 */ /* 0x000e620000000800 */
[----:B--2---:R-:W-:-:S07]  /*1260*/  FADD R25, R195, R26 ;  /* 0x0000001ac3197221 */ /* 0x004fce0000000000 */
[----:B------:R-:W2:Y:S01]  /*1270*/  MUFU.EX2 R198, R66 ;  /* 0x0000004200c67308 */ /* 0x000ea20000000800 */
[----:B---3--:R-:W-:-:S07]  /*1280*/  FADD R24, R196, R25 ;  /* 0x00000019c4187221 */ /* 0x008fce0000000000 */
        /* <DEDUP_REMOVED lines=8> */
[----:B---3--:R-:W-:Y:S01]  /*1310*/  FADD R27, R199, R26 ;  /* 0x0000001ac71b7221 */ /* 0x008fe20000000000 */
[----:B------:R-:W-:-:S06]  /*1320*/  FADD R25, R9, R24 ;  /* 0x0000001809197221 */ /* 0x000fcc0000000000 */
[----:B------:R-:W3:Y:S01]  /*1330*/  MUFU.EX2 R10, R10 ;  /* 0x0000000a000a7308 */ /* 0x000ee20000000800 */
[----:B-1----:R-:W-:-:S07]  /*1340*/  FADD R26, R200, R27 ;  /* 0x0000001bc81a7221 */ /* 0x002fce0000000000 */
[----:B------:R-:W1:Y:S01]  /*1350*/  MUFU.EX2 R202, R74 ;  /* 0x0000004a00ca7308 */ /* 0x000e620000000800 */
[----:B--2---:R-:W-:-:S07]  /*1360*/  FADD R27, R201, R26 ;  /* 0x0000001ac91b7221 */ /* 0x004fce0000000000 */
[----:B------:R-:W2:Y:S01]  /*1370*/  MUFU.EX2 R11, R11 ;  /* 0x0000000b000b7308 */ /* 0x000ea20000000800 */
[----:B---3--:R-:W-:-:S07]  /*1380*/  FADD R24, R10, R25 ;  /* 0x000000190a187221 */ /* 0x008fce0000000000 */
        /* <DEDUP_REMOVED lines=25> */
[----:B-1----:R-:W-:Y:S01]  /*1520*/  FADD R28, R208, R27 ;  /* 0x0000001bd01c7221 */ /* 0x002fe20000000000 */
[----:B--2---:R-:W-:Y:S01]  /*1530*/  FADD R26, R17, R24 ;  /* 0x00000018111a7221 */ /* 0x004fe20000000000 */
[----:B------:R-:W-:-:S04]  /*1540*/  SHF.R.U32.HI R24, RZ, 0x5, R226 ;  /* 0x00000005ff187819 */ /* 0x000fc800000116e2 */
[----:B------:R-:W1:Y:S01]  /*1550*/  SHFL.BFLY PT, R25, R26, 0x2, 0x1f ;  /* 0x0c401f001a197f89 */ /* 0x000e6200000e0000 */
[----:B---3--:R-:W-:-:S03]  /*1560*/  FADD R28, R209, R28 ;  /* 0x0000001cd11c7221 */ /* 0x008fc60000000000 */
[----:B------:R-:W2:Y:S04]  /*1570*/  SHFL.IDX PT, R24, R24, RZ, 0x1f ;  /* 0x00001fff18187589 */ /* 0x000ea800000e0000 */
[----:B------:R-:W3:Y:S01]  /*1580*/  SHFL.BFLY PT, R29, R28, 0x2, 0x1f ;  /* 0x0c401f001c1d7f89 */ /* 0x000ee200000e0000 */
[----:B-1----:R-:W-:Y:S01]  /*1590*/  FADD R27, R26, R25 ;  /* 0x000000191a1b7221 */ /* 0x002fe20000000000 */
[----:B------:R-:W-:Y:S01]  /*15a0*/  FADD R25, -R0, -INF ;  /* 0xff80000000197421 */ /* 0x000fe20000000100 */
[----:B------:R-:W-:Y:S01]  /*15b0*/  FADD R26, -R40, -INF ;  /* 0xff800000281a7421 */ /* 0x000fe20000000100 */
[----:B--2---:R-:W-:Y:S02]  /*15c0*/  R2UR UR9, R24 ;  /* 0x00000000180972ca */ /* 0x004fe400000e0000 */
[----:B------:R-:W1:Y:S01]  /*15d0*/  SHFL.BFLY PT, R30, R27, 0x1, 0x1f ;  /* 0x0c201f001b1e7f89 */ /* 0x000e6200000e0000 */
[----:B------:R-:W-:Y:S01]  /*15e0*/  @!P5 MOV R24, 0x1 ;  /* 0x000000010018d802 */ /* 0x000fe20000000f00 */
[----:B------:R-:W2:Y:S01]  /*15f0*/  MUFU.EX2 R25, R25 ;  /* 0x0000001900197308 */ /* 0x000ea20000000800 */
[----:B---3--:R-:W-:Y:S01]  /*1600*/  FADD R29, R28, R29 ;  /* 0x0000001d1c1d7221 */ /* 0x008fe20000000000 */
[----:B------:R-:W-:Y:S06]  /*1610*/  BAR.SYNC.DEFER_BLOCKING 0x2, 0x80 ;  /* 0x0082000000007b1d */ /* 0x000fec0000010000 */
[----:B------:R-:W3:Y:S01]  /*1620*/  MUFU.EX2 R26, R26 ;  /* 0x0000001a001a7308 */ /* 0x000ee20000000800 */
[----:B------:R-:W4:Y:S01]  /*1630*/  SHFL.BFLY PT, R32, R29, 0x1, 0x1f ;  /* 0x0c201f001d207f89 */ /* 0x000f2200000e0000 */
[----:B--2---:R-:W-:Y:S01]  /*1640*/  FMUL R88, RZ, R25 ;  /* 0x00000019ff587220 */ /* 0x004fe20000400000 */
[----:B-1----:R-:W-:-:S04]  /*1650*/  FADD R30, R27, R30 ;  /* 0x0000001e1b1e7221 */ /* 0x002fc80000000000 */
[----:B------:R-:W-:Y:S01]  /*1660*/  MOV R89, R88 ;  /* 0x0000005800597202 */ /* 0x000fe20000000f00 */
[----:B---3--:R-:W-:Y:S01]  /*1670*/  FMUL R90, RZ, R26 ;  /* 0x0000001aff5a7220 */ /* 0x008fe20000400000 */
[----:B------:R1:W-:Y:S01]  /*1680*/  @!P5 SYNCS.ARRIVE.TRANS64.ART0 RZ, [UR8+0x30010], R24 ;  /* 0x03001018ffffd9a7 */ /* 0x0003e20008500008 */
[----:B------:R-:W-:Y:S01]  /*1690*/  FADD R229, R25, R30 ;  /* 0x0000001e19e57221 */ /* 0x000fe20000000000 */
[----:B------:R-:W-:Y:S02]  /*16a0*/  MOV R92, R88 ;  /* 0x00000058005c7202 */ /* 0x000fe40000000f00 */
[----:B------:R-:W-:Y:S02]  /*16b0*/  MOV R91, R90 ;  /* 0x0000005a005b7202 */ /* 0x000fe40000000f00 */
[----:B------:R-:W-:Y:S01]  /*16c0*/  MOV R93, R88 ;  /* 0x00000058005d7202 */ /* 0x000fe20000000f00 */
[----:B----4-:R-:W-:Y:S01]  /*16d0*/  FADD R31, R29, R32 ;  /* 0x000000201d1f7221 */ /* 0x010fe20000000000 */
[----:B------:R-:W-:-:S02]  /*16e0*/  MOV R94, R90 ;  /* 0x0000005a005e7202 */ /* 0x000fc40000000f00 */
[----:B------:R-:W-:Y:S01]  /*16f0*/  MOV R95, R90 ;  /* 0x0000005a005f7202 */ /* 0x000fe20000000f00 */
[----:B------:R-:W-:Y:S01]  /*1700*/  FADD R226, R26, R31 ;  /* 0x0000001f1ae27221 */ /* 0x000fe20000000000 */
[-C--:B------:R-:W-:Y:S02]  /*1710*/  MOV R96, R88.reuse ;  /* 0x0000005800607202 */ /* 0x080fe40000000f00 */
[----:B------:R-:W-:Y:S02]  /*1720*/  MOV R97, R88 ;  /* 0x0000005800617202 */ /* 0x000fe40000000f00 */
[-C--:B------:R-:W-:Y:S02]  /*1730*/  MOV R98, R90.reuse ;  /* 0x0000005a00627202 */ /* 0x080fe40000000f00 */
[----:B------:R-:W-:Y:S02]  /*1740*/  MOV R99, R90 ;  /* 0x0000005a00637202 */ /* 0x000fe40000000f00 */
[----:B------:R-:W-:-:S02]  /*1750*/  MOV R100, R88 ;  /* 0x0000005800647202 */ /* 0x000fc40000000f00 */
[----:B------:R-:W-:Y:S02]  /*1760*/  MOV R101, R88 ;  /* 0x0000005800657202 */ /* 0x000fe40000000f00 */
        /* <DEDUP_REMOVED lines=49> */
[----:B------:R-:W-:Y:S01]  /*1a80*/  MOV R151, R90 ;  /* 0x0000005a00977202 */ /* 0x000fe20000000f00 */
[----:B-1----:R-:W-:Y:S06]  /*1a90*/  @!P1 BRA `(.L_x_5) ;  /* 0x0000002000409947 */ /* 0x002fec0003800000 */
[----:B------:R-:W-:Y:S01]  /*1aa0*/  MOV R227, R40 ;  /* 0x0000002800e37202 */ /* 0x000fe20000000f00 */
[----:B------:R-:W-:Y:S01]  /*1ab0*/  UMOV UR11, 0x80 ;  /* 0x00000080000b7882 */ /* 0x000fe20000000000 */
[----:B------:R-:W-:Y:S01]  /*1ac0*/  MOV R228, R0 ;  /* 0x0000000000e47202 */ /* 0x000fe20000000f00 */
[----:B------:R-:W-:Y:S01]  /*1ad0*/  UMOV UR5, URZ ;  /* 0x0000003f00057c82 */ /* 0x000fe20008000000 */
[-C--:B------:R-:W-:Y:S01]  /*1ae0*/  MOV R151, R90.reuse ;  /* 0x0000005a00977202 */ /* 0x080fe20000000f00 */
[----:B------:R-:W-:Y:S01]  /*1af0*/  UMOV UR44, 0x1 ;  /* 0x00000001002c7882 */ /* 0x000fe20000000000 */
[----:B------:R-:W-:Y:S01]  /*1b00*/  MOV R150, R90 ;  /* 0x0000005a00967202 */ /* 0x000fe20000000f00 */
[----:B------:R-:W-:Y:S01]  /*1b10*/  UMOV UR10, 0x1 ;  /* 0x00000001000a7882 */ /* 0x000fe20000000000 */
[-C--:B------:R-:W-:Y:S02]  /*1b20*/  MOV R149, R88.reuse ;  /* 0x0000005800957202 */ /* 0x080fe40000000f00 */
[----:B------:R-:W-:-:S02]  /*1b30*/  MOV R148, R88 ;  /* 0x0000005800947202 */ /* 0x000fc40000000f00 */
[-C--:B------:R-:W-:Y:S02]  /*1b40*/  MOV R147, R90.reuse ;  /* 0x0000005a00937202 */ /* 0x080fe40000000f00 */
[----:B------:R-:W-:Y:S02]  /*1b50*/  MOV R146, R90 ;  /* 0x0000005a00927202 */ /* 0x000fe40000000f00 */
[-C--:B------:R-:W-:Y:S02]  /*1b60*/  MOV R145, R88.reuse ;  /* 0x0000005800917202 */ /* 0x080fe40000000f00 */
[----:B------:R-:W-:Y:S02]  /*1b70*/  MOV R144, R88 ;  /* 0x0000005800907202 */ /* 0x000fe40000000f00 */
        /* <DEDUP_REMOVED lines=52> */
[----:B------:R-:W-:Y:S02]  /*1ec0*/  MOV R91, R90 ;  /* 0x0000005a005b7202 */ /* 0x000fe40000000f00 */
[----:B------:R-:W-:-:S07]  /*1ed0*/  MOV R89, R88 ;  /* 0x0000005800597202 */ /* 0x000fce0000000f00 */
.L_x_8:
[----:B------:R-:W-:Y:S01]  /*1ee0*/  ULEA.HI UR4, UR44, UR44, URZ, 0x1 ;  /* 0x0000002c2c047291 */ /* 0x000fe2000f8f083f */
[----:B------:R-:W-:Y:S03]  /*1ef0*/  BAR.SYNC.DEFER_BLOCKING 0x2, 0x80 ;  /* 0x0082000000007b1d */ /* 0x000fe60000010000 */
[----:B------:R-:W-:-:S03]  /*1f00*/  ULOP3.LUT UR4, UR4, 0xfffffffe, URZ, 0xc0, !UPT ;  /* 0xfffffffe04047892 */ /* 0x000fc6000f8ec03f */
[----:B------:R-:W-:Y:S01]  /*1f10*/  UMOV UR15, 0x40000040 ;  /* 0x40000040000f7882 */ /* 0x000fe20000000000 */
[----:B------:R-:W-:-:S04]  /*1f20*/  UIADD3 UR4, -UR4, UR44, URZ ;  /* 0x0000002c04047290 */ /* 0x000fc8000fffe13f */
[----:B------:R-:W-:Y:S02]  /*1f30*/  UISETP.NE.AND UP0, UPT, UR4, URZ, UPT ;  /* 0x0000003f0400728c */ /* 0x000fe4000bf05270 */
[----:B------:R-:W-:Y:S02]  /*1f40*/  ULEA UR45, UR4, UR8, 0x3 ;  /* 0x00000008042d7291 */ /* 0x000fe4000f8e183f */
[----:B------:R-:W-:-:S04]  /*1f50*/  USEL UR14, URZ, 0x1, UP0 ;  /* 0x000000013f0e7887 */ /* 0x000fc80008000000 */
[----:B------:R-:W-:Y:S02]  /*1f60*/  ULOP3.LUT UR5, UR5, UR14, URZ, 0x3c, !UPT ;  /* 0x0000000e05057292 */ /* 0x000fe4000f8e3c3f */
[----:B------:R-:W-:Y:S02]  /*1f70*/  ULEA UR14, UR4, UR8, 0xf ;  /* 0x00000008040e7291 */ /* 0x000fe4000f8e783f */
[----:B------:R-:W-:Y:S02]  /*1f80*/  USHF.L.U32 UR19, UR5, 0x1f, URZ ;  /* 0x0000001f05137899 */ /* 0x000fe4000800063f */
[----:B------:R-:W-:-:S04]  /*1f90*/  USHF.R.U32.HI UR14, URZ, 0x4, UR14 ;  /* 0x000000043f0e7899 */ /* 0x000fc8000801160e */
[----:B------:R-:W-:Y:S01]  /*1fa0*/  MOV R0, UR19 ;  /* 0x0000001300007c02 */ /* 0x000fe20008000f00 */
[----:B------:R-:W-:-:S03]  /*1fb0*/  USGXT.U32 UR18, UR14, 0xe ;  /* 0x0000000e0e12789a */ /* 0x000fc60008000000 */
[----:B------:R-:W1:Y:S01]  /*1fc0*/  SYNCS.PHASECHK.TRANS64.TRYWAIT P0, [UR45+0x30020], R0 ;  /* 0x03002000ff0075a7 */ /* 0x000e62000800016d */
[----:B------:R-:W-:Y:S01]  /*1fd0*/  ULOP3.LUT UR14, UR18, 0x4000000, URZ, 0xfc, !UPT ;  /* 0x04000000120e7892 */ /* 0x000fe2000f8efc3f */
[----:B-1----:R-:W-:Y:S11]  /*1fe0*/  @!P0 BRA `(.L_x_6) ;  /* 0x000000a000f08947 */ /* 0x002ff60003800000 */
.L_x_34:
[----:B------:R-:W-:Y:S01]  /*1ff0*/  WARPGROUP.ARRIVE ;  /* 0x00000000000079c5 */ /* 0x000fe20000000000 */
[----:B------:R-:W-:-:S05]  /*2000*/  UIADD3 UR38, UP0, UR18, 0x4000002, URZ ;  /* 0x0400000212267890 */ /* 0x000fca000ff1e03f */
[----:B------:R-:W-:Y:S01]  /*2010*/  HGMMA.64x128x16.F32 R24, gdesc[UR12], RZ, !UPT ;  /* 0x01e000000c1879f0 */ /* 0x000fe2000c7008ff */
[----:B------:R-:W-:Y:S02]  /*2020*/  UMOV UR14, URZ ;  /* 0x0000003f000e7c82 */ /* 0x000fe40008000000 */
[----:B------:R-:W-:Y:S02]  /*2030*/  UIADD3.X UR39, UR14, 0x40000040, URZ, UP0, !UPT ;  /* 0x400000400e277890 */ /* 0x000fe400087fe43f */
[----:B------:R-:W-:Y:S02]  /*2040*/  UIADD3 UR14, UR44, -0x1, URZ ;  /* 0xffffffff2c0e7890 */ /* 0x000fe4000fffe03f */
[----:B------:R-:W-:Y:S02]  /*2050*/  UIADD3.64 UR42, UR38, 0x2, URZ ;  /* 0x00000002262a7897 */ /* 0x000fe4000fffe03f */
[----:B------:R-:W-:Y:S02]  /*2060*/  UIADD3.64 UR18, UR38, 0x4, URZ ;  /* 0x0000000426127897 */ /* 0x000fe4000fffe03f */
[----:B------:R-:W-:-:S02]  /*2070*/  UIADD3.64 UR22, UR38, 0x3fe, URZ ;  /* 0x000003fe26167897 */ /* 0x000fc4000fffe03f */
[----:B------:R-:W-:Y:S02]  /*2080*/  UIADD3.64 UR26, UR38, 0x400, URZ ;  /* 0x00000400261a7897 */ /* 0x000fe4000fffe03f */
[----:B------:R-:W-:Y:S02]  /*2090*/  UIADD3.64 UR30, UR38, 0x402, URZ ;  /* 0x00000402261e7897 */ /* 0x000fe4000fffe03f */
[----:B------:R-:W-:Y:S02]  /*20a0*/  ULEA.HI UR15, UR14, UR14, URZ, 0x1 ;  /* 0x0000000e0e0f7291 */ /* 0x000fe4000f8f083f */
[----:B------:R-:W-:Y:S02]  /*20b0*/  UIADD3.64 UR34, UR38, 0x404, URZ ;  /* 0x0000040426227897 */ /* 0x000fe4000fffe03f */
[----:B------:R-:W-:-:S04]  /*20c0*/  ULOP3.LUT UR15, UR15, 0xfffffffe, URZ, 0xc0, !UPT ;  /* 0xfffffffe0f0f7892 */ /* 0x000fc8000f8ec03f */
[----:B------:R-:W-:-:S04]  /*20d0*/  UIADD3 UR14, UR14, -UR15, URZ ;  /* 0x8000000f0e0e7290 */ /* 0x000fc8000fffe03f */
[----:B------:R-:W-:-:S04]  /*20e0*/  UISETP.NE.AND UP0, UPT, UR14, URZ, UPT ;  /* 0x0000003f0e00728c */ /* 0x000fc8000bf05270 */
[----:B------:R-:W-:-:S04]  /*20f0*/  USEL UR15, URZ, 0x1, UP0 ;  /* 0x000000013f0f7887 */ /* 0x000fc80008000000 */
[----:B------:R-:W-:-:S04]  /*2100*/  ULOP3.LUT UR10, UR10, UR15, URZ, 0x3c, !UPT ;  /* 0x0000000f0a0a7292 */ /* 0x000fc8000f8e3c3f */
[----:B------:R-:W-:-:S06]  /*2110*/  USHF.L.U32 UR15, UR10, 0x1f, URZ ;  /* 0x0000001f0a0f7899 */ /* 0x000fcc000800063f */
[----:B------:R-:W-:Y:S01]  /*2120*/  MOV R0, UR15 ;  /* 0x0000000f00007c02 */ /* 0x000fe20008000f00 */
[----:B------:R-:W-:-:S12]  /*2130*/  HGMMA.64x128x16.F32 R24, gdesc[UR36], R24 ;  /* 0x01e00000241879f0 */ /* 0x000fd80008700818 */
[----:B------:R-:W-:-:S12]  /*2140*/  HGMMA.64x128x16.F32 R24, gdesc[UR40], R24 ;  /* 0x01e00000281879f0 */ /* 0x000fd80008700818 */
[----:B------:R-:W-:-:S12]  /*2150*/  HGMMA.64x128x16.F32 R24, gdesc[UR16], R24 ;  /* 0x01e00000101879f0 */ /* 0x000fd80008700818 */
[----:B------:R-:W-:Y:S01]  /*2160*/  HGMMA.64x128x16.F32 R24, gdesc[UR20], R24 ;  /* 0x01e00000141879f0 */ /* 0x000fe20008700818 */
[----:B------:R-:W-:-:S11]  /*2170*/  ULEA UR22, UR14, UR8, 0x3 ;  /* 0x000000080e167291 */ /* 0x000fd6000f8e183f */
[----:B------:R-:W-:-:S12]  /*2180*/  HGMMA.64x128x16.F32 R24, gdesc[UR24], R24 ;  /* 0x01e00000181879f0 */ /* 0x000fd80008700818 */
[----:B------:R-:W-:-:S12]  /*2190*/  HGMMA.64x128x16.F32 R24, gdesc[UR28], R24 ;  /* 0x01e000001c1879f0 */ /* 0x000fd80008700818 */
[----:B------:R-:W-:Y:S01]  /*21a0*/  HGMMA.64x128x16.F32 R24, gdesc[UR32], R24, gsb0 ;  /* 0x01e00000201879f0 */ /* 0x000fe20008000818 */
[----:B------:R-:W1:Y:S02]  /*21b0*/  SYNCS.PHASECHK.TRANS64.TRYWAIT P0, [UR22+0x30040], R0 ;  /* 0x03004000ff0075a7 */ /* 0x000e640008000156 */
[----:B-1----:R-:W-:Y:S05]  /*21c0*/  @!P0 BRA `(.L_x_7) ;  /* 0x000000a000888947 */ /* 0x002fea0003800000 */
.L_x_35:
[----:B------:R-:W-:Y:S01]  /*21d0*/  ULEA UR14, UR14, UR8, 0xf ;  /* 0x000000080e0e7291 */ /* 0x000fe2000f8e783f */
[----:B------:R-:W-:Y:S01]  /*21e0*/  F2FP.F16.F32.PACK_AB R152, R224, R225 ;  /* 0x000000e1e098723e */ /* 0x000fe200000000ff */
[----:B------:R-:W-:Y:S01]  /*21f0*/  UMOV UR19, 0x40000040 ;  /* 0x4000004000137882 */ /* 0x000fe20000000000 */
[----:B------:R-:W-:Y:S01]  /*2200*/  F2FP.F16.F32.PACK_AB R153, R19, R18 ;  /* 0x000000121399723e */ /* 0x000fe200000000ff */
[----:B------:R-:W-:Y:S01]  /*2210*/  UIADD3 UR14, UR14, 0x10000, URZ ;  /* 0x000100000e0e7890 */ /* 0x000fe2000fffe03f */
[----:B------:R-:W-:Y:S01]  /*2220*/  F2FP.F16.F32.PACK_AB R154, R213, R223 ;  /* 0x000000dfd59a723e */ /* 0x000fe200000000ff */
[----:B------:R-:W-:Y:S01]  /*2230*/  UIADD3 UR11, UR11, 0x80, URZ ;  /* 0x000000800b0b7890 */ /* 0x000fe2000fffe03f */
[----:B------:R-:W-:Y:S01]  /*2240*/  F2FP.F16.F32.PACK_AB R155, R21, R20 ;  /* 0x00000014159b723e */ /* 0x000fe200000000ff */
[----:B------:R-:W-:Y:S01]  /*2250*/  USHF.R.U32.HI UR14, URZ, 0x4, UR14 ;  /* 0x000000043f0e7899 */ /* 0x000fe2000801160e */
[----:B------:R-:W-:Y:S01]  /*2260*/  F2FP.F16.F32.PACK_AB R156, R212, R222 ;  /* 0x000000ded49c723e */ /* 0x000fe200000000ff */
[----:B------:R-:W-:Y:S01]  /*2270*/  UIADD3 UR44, UR44, 0x1, URZ ;  /* 0x000000012c2c7890 */ /* 0x000fe2000fffe03f */
[----:B------:R-:W-:Y:S01]  /*2280*/  F2FP.F16.F32.PACK_AB R157, R23, R22 ;  /* 0x00000016179d723e */ /* 0x000fe200000000ff */
[----:B------:R-:W-:Y:S01]  /*2290*/  USGXT.U32 UR14, UR14, 0xe ;  /* 0x0000000e0e0e789a */ /* 0x000fe20008000000 */
[----:B------:R-:W-:-:S02]  /*22a0*/  F2FP.F16.F32.PACK_AB R158, R211, R221 ;  /* 0x000000ddd39e723e */ /* 0x000fc400000000ff */
[----:B------:R-:W-:Y:S01]  /*22b0*/  F2FP.F16.F32.PACK_AB R159, R185, R184 ;  /* 0x000000b8b99f723e */ /* 0x000fe200000000ff */
[----:B------:R-:W-:Y:S01]  /*22c0*/  ULOP3.LUT UR18, UR14, 0x4000000, URZ, 0xfc, !UPT ;  /* 0x040000000e127892 */ /* 0x000fe2000f8efc3f */
[----:B------:R-:W-:Y:S02]  /*22d0*/  F2FP.F16.F32.PACK_AB R160, R210, R220 ;  /* 0x000000dcd2a0723e */ /* 0x000fe400000000ff */
[----:B------:R-:W-:Y:S02]  /*22e0*/  F2FP.F16.F32.PACK_AB R161, R187, R186 ;  /* 0x000000babba1723e */ /* 0x000fe400000000ff */
[----:B------:R-:W-:Y:S02]  /*22f0*/  F2FP.F16.F32.PACK_AB R162, R2, R219 ;  /* 0x000000db02a2723e */ /* 0x000fe400000000ff */
[----:B------:R-:W-:Y:S02]  /*2300*/  F2FP.F16.F32.PACK_AB R163, R189, R188 ;  /* 0x000000bcbda3723e */ /* 0x000fe400000000ff */
[----:B------:R-:W-:-:S02]  /*2310*/  F2FP.F16.F32.PACK_AB R164, R3, R218 ;  /* 0x000000da03a4723e */ /* 0x000fc400000000ff */
[----:B------:R-:W-:Y:S02]  /*2320*/  F2FP.F16.F32.PACK_AB R165, R191, R190 ;  /* 0x000000bebfa5723e */ /* 0x000fe400000000ff */
        /* <DEDUP_REMOVED lines=17> */
[----:B------:R-:W-:-:S04]  /*2440*/  F2FP.F16.F32.PACK_AB R183, R209, R208 ;  /* 0x000000d0d1b7723e */ /* 0x000fc800000000ff */
[----:B------:R-:W-:-:S06]  /*2450*/  WARPGROUP.ARRIVE ;  /* 0x00000000000079c5 */ /* 0x000fcc0000000000 */
[----:B------:R-:W-:Y:S01]  /*2460*/  HGMMA.64x128x16.F32 R88, R152, gdesc[UR16].tnspB, R88 ;  /* 0x41e0001098587df0 */ /* 0x000fe20008700858 */
[----:B------:R-:W-:-:S03]  /*2470*/  UIADD3 UR18, UP0, UR14, 0x4000080, URZ ;  /* 0x040000800e127890 */ /* 0x000fc6000ff1e03f */
[----:B------:R-:W-:Y:S02]  /*2480*/  UMOV UR14, URZ ;  /* 0x0000003f000e7c82 */ /* 0x000fe40008000000 */
[----:B------:R-:W-:-:S04]  /*2490*/  UIADD3.X UR19, UR14, 0x40000040, URZ, UP0, !UPT ;  /* 0x400000400e137890 */ /* 0x000fc800087fe43f */
[----:B------:R-:W-:-:S05]  /*24a0*/  UIADD3.64 UR14, UR18, 0x80, URZ ;  /* 0x00000080120e7897 */ /* 0x000fca000fffe03f */
[----:B------:R-:W-:-:S12]  /*24b0*/  HGMMA.64x128x16.F32 R88, R156, gdesc[UR16].tnspB, R88 ;  /* 0x41e000109c587df0 */ /* 0x000fd80008700858 */
[----:B------:R-:W-:Y:S01]  /*24c0*/  HGMMA.64x128x16.F32 R88, R160, gdesc[UR12].tnspB, R88 ;  /* 0x41e0000ca0587df0 */ /* 0x000fe20008700858 */
[----:B------:R-:W-:-:S11]  /*24d0*/  UIADD3.64 UR14, UR18, 0x100, URZ ;  /* 0x00000100120e7897 */ /* 0x000fd6000fffe03f */
[----:B------:R-:W-:Y:S01]  /*24e0*/  HGMMA.64x128x16.F32 R88, R164, gdesc[UR12].tnspB, R88 ;  /* 0x41e0000ca4587df0 */ /* 0x000fe20008700858 */
[----:B------:R-:W-:-:S11]  /*24f0*/  UIADD3.64 UR14, UR18, 0x180, URZ ;  /* 0x00000180120e7897 */ /* 0x000fd6000fffe03f */
[----:B------:R-:W-:Y:S01]  /*2500*/  HGMMA.64x128x16.F32 R88, R168, gdesc[UR12].tnspB, R88 ;  /* 0x41e0000ca8587df0 */ /* 0x000fe20008700858 */
[----:B------:R-:W-:-:S11]  /*2510*/  UIADD3.64 UR14, UR18, 0x200, URZ ;  /* 0x00000200120e7897 */ /* 0x000fd6000fffe03f */
[----:B------:R-:W-:Y:S01]  /*2520*/  HGMMA.64x128x16.F32 R88, R172, gdesc[UR12].tnspB, R88 ;  /* 0x41e0000cac587df0 */ /* 0x000fe20008700858 */
[----:B------:R-:W-:Y:S02]  /*2530*/  UIADD3.64 UR14, UR18, 0x280, URZ ;  /* 0x00000280120e7897 */ /* 0x000fe4000fffe03f */
[----:B------:R-:W-:-:S09]  /*2540*/  UIADD3.64 UR18, UR18, 0x300, URZ ;  /* 0x0000030012127897 */ /* 0x000fd2000fffe03f */
[----:B------:R-:W-:-:S12]  /*2550*/  HGMMA.64x128x16.F32 R88, R176, gdesc[UR12].tnspB, R88 ;  /* 0x41e0000cb0587df0 */ /* 0x000fd80008700858 */
[----:B------:R-:W-:Y:S03]  /*2560*/  HGMMA.64x128x16.F32 R88, R180, gdesc[UR16].tnspB, R88, gsb0 ;  /* 0x41e00010b4587df0 */ /* 0x000fe60008000858 */
        /* <DEDUP_REMOVED lines=37> */
[----:B------:R-:W-:Y:S02]  /*27c0*/  FMNMX R0, R3, R228, !PT ;  /* 0x000000e403007209 */ /* 0x000fe40007800000 */
        /* <DEDUP_REMOVED lines=48> */
[----:B------:R1:W-:Y:S01]  /*2ad0*/  MUFU.EX2 R212, R33 ;  /* 0x0000002100d47308 */ /* 0x0003e20000000800 */
[----:B------:R-:W-:-:S04]  /*2ae0*/  FMNMX R3, R55, R2, !PT ;  /* 0x0000000237037209 */ /* 0x000fc80007800000 */
[----:B------:R-:W-:-:S03]  /*2af0*/  FMNMX R2, R58, R3, !PT ;  /* 0x000000033a027209 */ /* 0x000fc60007800000 */
[----:B------:R-:W-:Y:S01]  /*2b00*/  MUFU.EX2 R221, R36 ;  /* 0x0000002400dd7308 */ /* 0x000fe20000000800 */
[----:B------:R-:W-:Y:S01]  /*2b10*/  FMNMX R3, R59, R2, !PT ;  /* 0x000000023b037209 */ /* 0x000fe20007800000 */
[----:B------:R-:W-:Y:S01]  /*2b20*/  FFMA R2, R45, UR7, -R0 ;  /* 0x000000072d027c23 */ /* 0x000fe20008000800 */
[----:B-1----:R-:W1:Y:S02]  /*2b30*/  LDC R33, c[0x0][0x518] ;  /* 0x00014600ff217b82 */ /* 0x002e640000000800 */
        /* <DEDUP_REMOVED lines=8> */
[----:B------:R-:W-:Y:S02]  /*2bc0*/  FMNMX R5, R71, R4, !PT ;  /* 0x0000000447057209 */ /* 0x000fe40007800000 */
[----:B-1----:R-:W-:Y:S02]  /*2bd0*/  ISETP.LE.AND P0, PT, R33, UR11, PT ;  /* 0x0000000b21007c0c */ /* 0x002fe4000bf03270 */
        /* <DEDUP_REMOVED lines=30> */
[----:B------:R-:W-:-:S05]  /*2dc0*/  FMNMX R40, R40, R227, !PT ;  /* 0x000000e328287209 */ /* 0x000fca0007800000 */
        /* <DEDUP_REMOVED lines=132> */
[----:B------:R-:W-:Y:S01]  /*3610*/  FADD R24, -R0, R228 ;  /* 0x000000e400187221 */ /* 0x000fe20000000100 */
[----:B------:R-:W-:-:S03]  /*3620*/  MOV R228, R0 ;  /* 0x0000000000e47202 */ /* 0x000fc60000000f00 */
[----:B------:R-:W1:Y:S01]  /*3630*/  SHFL.BFLY PT, R25, R26, 0x2, 0x1f ;  /* 0x0c401f001a197f89 */ /* 0x000e6200000e0000 */
[----:B------:R-:W2:Y:S01]  /*3640*/  MUFU.EX2 R31, R24 ;  /* 0x00000018001f7308 */ /* 0x000ea20000000800 */
[----:B---3--:R-:W-:-:S05]  /*3650*/  FADD R28, R209, R28 ;  /* 0x0000001cd11c7221 */ /* 0x008fca0000000000 */
[----:B------:R-:W3:Y:S01]  /*3660*/  SHFL.BFLY PT, R29, R28, 0x2, 0x1f ;  /* 0x0c401f001c1d7f89 */ /* 0x000ee200000e0000 */
[----:B-1----:R-:W-:Y:S01]  /*3670*/  FADD R27, R26, R25 ;  /* 0x000000191a1b7221 */ /* 0x002fe20000000000 */
[----:B------:R-:W-:Y:S01]  /*3680*/  @!P5 MOV R26, 0x1 ;  /* 0x00000001001ad802 */ /* 0x000fe20000000f00 */
[----:B------:R-:W-:Y:S01]  /*3690*/  BAR.SYNC.DEFER_BLOCKING 0x2, 0x80 ;  /* 0x0082000000007b1d */ /* 0x000fe20000010000 */
[----:B------:R-:W-:Y:S01]  /*36a0*/  FADD R25, -R40, R227 ;  /* 0x000000e328197221 */ /* 0x000fe20000000100 */
[----:B------:R-:W-:Y:S01]  /*36b0*/  MOV R227, R40 ;  /* 0x0000002800e37202 */ /* 0x000fe20000000f00 */
[----:B---3--:R-:W-:-:S03]  /*36c0*/  FADD R29, R28, R29 ;  /* 0x0000001d1c1d7221 */ /* 0x008fc60000000000 */
[----:B------:R-:W1:Y:S01]  /*36d0*/  MUFU.EX2 R34, R25 ;  /* 0x0000001900227308 */ /* 0x000e620000000800 */
[----:B------:R-:W3:Y:S04]  /*36e0*/  SHFL.BFLY PT, R30, R27, 0x1, 0x1f ;  /* 0x0c201f001b1e7f89 */ /* 0x000ee800000e0000 */
[----:B------:R-:W4:Y:S01]  /*36f0*/  SHFL.BFLY PT, R32, R29, 0x1, 0x1f ;  /* 0x0c201f001d207f89 */ /* 0x000f2200000e0000 */
[----:B------:R5:W-:Y:S01]  /*3700*/  @!P5 SYNCS.ARRIVE.TRANS64.ART0 RZ, [UR45+0x30010], R26 ;  /* 0x0300101affffd9a7 */ /* 0x000be2000850002d */
[----:B------:R-:W-:Y:S02]  /*3710*/  WARPGROUP.DEPBAR.LE gsb0, 0x0 ;  /* 0x00008000000079c5 */ /* 0x000fe40000010000 */
[-C--:B--2---:R-:W-:Y:S01]  /*3720*/  FMUL R88, R88, R31.reuse ;  /* 0x0000001f58587220 */ /* 0x084fe20000400000 */
[-C--:B------:R-:W-:Y:S01]  /*3730*/  FMUL R89, R89, R31.reuse ;  /* 0x0000001f59597220 */ /* 0x080fe20000400000 */
[-C--:B------:R-:W-:Y:S01]  /*3740*/  FMUL R92, R92, R31.reuse ;  /* 0x0000001f5c5c7220 */ /* 0x080fe20000400000 */
[-C--:B------:R-:W-:Y:S01]  /*3750*/  FMUL R93, R93, R31.reuse ;  /* 0x0000001f5d5d7220 */ /* 0x080fe20000400000 */
[-C--:B------:R-:W-:Y:S01]  /*3760*/  FMUL R96, R96, R31.reuse ;  /* 0x0000001f60607220 */ /* 0x080fe20000400000 */
[----:B-----5:R-:W-:Y:S01]  /*3770*/  @!P5 MOV R26, 0x1 ;  /* 0x00000001001ad802 */ /* 0x020fe20000000f00 */
[----:B------:R-:W-:Y:S01]  /*3780*/  BAR.SYNC.DEFER_BLOCKING 0x2, 0x80 ;  /* 0x0082000000007b1d */ /* 0x000fe20000010000 */
[----:B---3--:R-:W-:Y:S01]  /*3790*/  FADD R30, R27, R30 ;  /* 0x0000001e1b1e7221 */ /* 0x008fe20000000000 */
[-C--:B------:R-:W-:Y:S01]  /*37a0*/  FMUL R97, R97, R31.reuse ;  /* 0x0000001f61617220 */ /* 0x080fe20000400000 */
[----:B----4-:R-:W-:Y:S01]  /*37b0*/  FADD R29, R29, R32 ;  /* 0x000000201d1d7221 */ /* 0x010fe20000000000 */
[----:B------:R-:W-:Y:S01]  /*37c0*/  FMUL R100, R100, R31 ;  /* 0x0000001f64647220 */ /* 0x000fe20000400000 */
[----:B------:R-:W-:Y:S01]  /*37d0*/  FFMA R229, R31, R229, R30 ;  /* 0x000000e51fe57223 */ /* 0x000fe2000000001e */
[-C--:B------:R-:W-:Y:S01]  /*37e0*/  FMUL R101, R101, R31.reuse ;  /* 0x0000001f65657220 */ /* 0x080fe20000400000 */
[----:B-1----:R-:W-:Y:S01]  /*37f0*/  FFMA R226, R34, R226, R29 ;  /* 0x000000e222e27223 */ /* 0x002fe2000000001d */
[-C--:B------:R-:W-:Y:S01]  /*3800*/  FMUL R104, R104, R31.reuse ;  /* 0x0000001f68687220 */ /* 0x080fe20000400000 */
        /* <DEDUP_REMOVED lines=15> */
[----:B------:R1:W-:Y:S01]  /*3900*/  @!P5 SYNCS.ARRIVE.TRANS64.ART0 RZ, [UR22+0x30030], R26 ;  /* 0x0300301affffd9a7 */ /* 0x0003e20008500016 */
[-C--:B------:R-:W-:Y:S01]  /*3910*/  FMUL R136, R136, R31.reuse ;  /* 0x0000001f88887220 */ /* 0x080fe20000400000 */
[-C--:B------:R-:W-:Y:S01]  /*3920*/  FMUL R137, R137, R31.reuse ;  /* 0x0000001f89897220 */ /* 0x080fe20000400000 */
[-C--:B------:R-:W-:Y:S01]  /*3930*/  FMUL R140, R140, R31.reuse ;  /* 0x0000001f8c8c7220 */ /* 0x080fe20000400000 */
[-C--:B------:R-:W-:Y:S01]  /*3940*/  FMUL R141, R141, R31.reuse ;  /* 0x0000001f8d8d7220 */ /* 0x080fe20000400000 */
[-C--:B------:R-:W-:Y:S01]  /*3950*/  FMUL R144, R144, R31.reuse ;  /* 0x0000001f90907220 */ /* 0x080fe20000400000 */
[-C--:B------:R-:W-:Y:S01]  /*3960*/  FMUL R145, R145, R31.reuse ;  /* 0x0000001f91917220 */ /* 0x080fe20000400000 */
[-C--:B------:R-:W-:Y:S01]  /*3970*/  FMUL R148, R148, R31.reuse ;  /* 0x0000001f94947220 */ /* 0x080fe20000400000 */
[----:B------:R-:W-:Y:S01]  /*3980*/  FMUL R149, R149, R31 ;  /* 0x0000001f95957220 */ /* 0x000fe20000400000 */
        /* <DEDUP_REMOVED lines=32> */
[----:B-1----:R-:W-:Y:S06]  /*3b90*/  @!P0 BRA `(.L_x_8) ;  /* 0xffffffe000d08947 */ /* 0x002fec000383ffff */
.L_x_5:
[----:B------:R-:W-:Y:S01]  /*3ba0*/  BAR.SYNC.DEFER_BLOCKING 0x2, 0x80 ;  /* 0x0082000000007b1d */ /* 0x000fe20000010000 */
[----:B------:R-:W-:Y:S01]  /*3bb0*/  UISETP.NE.AND UP0, UPT, UR4, URZ, UPT ;  /* 0x0000003f0400728c */ /* 0x000fe2000bf05270 */
[----:B------:R-:W-:Y:S01]  /*3bc0*/  F2FP.F16.F32.PACK_AB R25, R19, R18 ;  /* 0x000000121319723e */ /* 0x000fe200000000ff */
[----:B------:R-:W-:Y:S01]  /*3bd0*/  ULEA UR14, UR4, UR8, 0x3 ;  /* 0x00000008040e7291 */ /* 0x000fe2000f8e183f */
[----:B------:R-:W-:Y:S01]  /*3be0*/  F2FP.F16.F32.PACK_AB R26, R213, R223 ;  /* 0x000000dfd51a723e */ /* 0x000fe200000000ff */
[----:B------:R-:W-:Y:S01]  /*3bf0*/  USEL UR5, URZ, 0x1, UP0 ;  /* 0x000000013f057887 */ /* 0x000fe20008000000 */
[----:B------:R-:W-:Y:S01]  /*3c00*/  F2FP.F16.F32.PACK_AB R27, R21, R20 ;  /* 0x00000014151b723e */ /* 0x000fe200000000ff */
[----:B------:R-:W-:Y:S01]  /*3c10*/  ULEA UR4, UR4, UR8, 0xf ;  /* 0x0000000804047291 */ /* 0x000fe2000f8e783f */
[----:B------:R-:W-:Y:S01]  /*3c20*/  F2FP.F16.F32.PACK_AB R28, R212, R222 ;  /* 0x000000ded41c723e */ /* 0x000fe200000000ff */
[----:B------:R-:W-:Y:S01]  /*3c30*/  ULOP3.LUT UR5, UR10, UR5, URZ, 0x3c, !UPT ;  /* 0x000000050a057292 */ /* 0x000fe2000f8e3c3f */
[----:B------:R-:W-:Y:S01]  /*3c40*/  F2FP.F16.F32.PACK_AB R29, R23, R22 ;  /* 0x00000016171d723e */ /* 0x000fe200000000ff */
[----:B------:R-:W-:Y:S01]  /*3c50*/  UIADD3 UR4, UR4, 0x10000, URZ ;  /* 0x0001000004047890 */ /* 0x000fe2000fffe03f */
[----:B------:R-:W-:Y:S01]  /*3c60*/  F2FP.F16.F32.PACK_AB R30, R211, R221 ;  /* 0x000000ddd31e723e */ /* 0x000fe200000000ff */
[----:B------:R-:W-:Y:S01]  /*3c70*/  USHF.L.U32 UR5, UR5, 0x1f, URZ ;  /* 0x0000001f05057899 */ /* 0x000fe2000800063f */
[----:B------:R-:W-:Y:S01]  /*3c80*/  F2FP.F16.F32.PACK_AB R31, R185, R184 ;  /* 0x000000b8b91f723e */ /* 0x000fe200000000ff */
[----:B------:R-:W-:Y:S01]  /*3c90*/  USHF.R.U32.HI UR4, URZ, 0x4, UR4 ;  /* 0x000000043f047899 */ /* 0x000fe20008011604 */
[----:B------:R-:W-:Y:S01]  /*3ca0*/  F2FP.F16.F32.PACK_AB R32, R210, R220 ;  /* 0x000000dcd220723e */ /* 0x000fe200000000ff */
[----:B------:R-:W-:Y:S01]  /*3cb0*/  UMOV UR11, 0x40000040 ;  /* 0x40000040000b7882 */ /* 0x000fe20000000000 */
[----:B------:R-:W-:Y:S01]  /*3cc0*/  F2FP.F16.F32.PACK_AB R33, R187, R186 ;  /* 0x000000babb21723e */ /* 0x000fe200000000ff */
[----:B------:R-:W-:Y:S01]  /*3cd0*/  USGXT.U32 UR4, UR4, 0xe ;  /* 0x0000000e0404789a */ /* 0x000fe20008000000 */
[----:B------:R-:W-:-:S02]  /*3ce0*/  MOV R41, UR5 ;  /* 0x0000000500297c02 */ /* 0x000fc40008000f00 */
[----:B------:R-:W-:Y:S01]  /*3cf0*/  F2FP.F16.F32.PACK_AB R34, R2, R219 ;  /* 0x000000db0222723e */ /* 0x000fe200000000ff */
[----:B------:R-:W-:Y:S01]  /*3d00*/  ULOP3.LUT UR10, UR4, 0x4000000, URZ, 0xfc, !UPT ;  /* 0x04000000040a7892 */ /* 0x000fe2000f8efc3f */
[----:B------:R-:W1:Y:S01]  /*3d10*/  SYNCS.PHASECHK.TRANS64.TRYWAIT P0, [UR14+0x30040], R41 ;  /* 0x03004029ff0075a7 */ /* 0x000e62000800014e */
        /* <DEDUP_REMOVED lines=21> */
[----:B------:R-:W-:Y:S01]  /*3e70*/  F2FP.F16.F32.PACK_AB R24, R224, R225 ;  /* 0x000000e1e018723e */ /* 0x000fe200000000ff */
[----:B-1----:R-:W-:Y:S06]  /*3e80*/  @!P0 BRA `(.L_x_9) ;  /* 0x0000008400688947 */ /* 0x002fec0003800000 */
.L_x_36:
[----:B------:R-:W-:-:S06]  /*3e90*/  WARPGROUP.ARRIVE ;  /* 0x00000000000079c5 */ /* 0x000fcc0000000000 */
[----:B------:R-:W1:Y:S01]  /*3ea0*/  S2R R184, SR_TID.X ;  /* 0x0000000000b87919 */ /* 0x000e620000002100 */
[----:B------:R-:W-:Y:S01]  /*3eb0*/  UIADD3 UR12, UR8, 0x28000, URZ ;  /* 0x00028000080c7890 */ /* 0x000fe2000fffe03f */
[----:B------:R-:W-:Y:S01]  /*3ec0*/  FSETP.GEU.AND P0, PT, R229, 1.175494350822287508e-38, PT ;  /* 0x00800000e500780b */ /* 0x000fe20003f0e000 */
[----:B------:R-:W-:Y:S01]  /*3ed0*/  ULDC UR13, c[0x0][0x518] ;  /* 0x00014600000d7ab9 */ /* 0x000fe20000000800 */
[----:B------:R-:W-:Y:S01]  /*3ee0*/  FSETP.GEU.AND P2, PT, R226, 1.175494350822287508e-38, PT ;  /* 0x00800000e200780b */ /* 0x000fe20003f4e000 */
[----:B------:R-:W-:Y:S01]  /*3ef0*/  HGMMA.64x128x16.F32 R88, R24, gdesc[UR8].tnspB, R88 ;  /* 0x41e0000818587df0 */ /* 0x000fe20008700858 */
[----:B------:R-:W-:Y:S01]  /*3f00*/  UIADD3 UR10, UP0, UR4, 0x4000080, URZ ;  /* 0x04000080040a7890 */ /* 0x000fe2000ff1e03f */
[----:B------:R-:W-:Y:S01]  /*3f10*/  MOV R12, 0x3dc6b27f ;  /* 0x3dc6b27f000c7802 */ /* 0x000fe20000000f00 */
[----:B------:R-:W2:Y:S01]  /*3f20*/  S2R R18, SR_TID.X ;  /* 0x0000000000127919 */ /* 0x000ea20000002100 */
[----:B------:R-:W-:Y:S01]  /*3f30*/  UMOV UR4, URZ ;  /* 0x0000003f00047c82 */ /* 0x000fe20008000000 */
[----:B------:R-:W-:-:S02]  /*3f40*/  ULOP3.LUT UR9, UR9, 0x1, URZ, 0xc0, !UPT ;  /* 0x0000000109097892 */ /* 0x000fc4000f8ec03f */
[----:B------:R-:W-:-:S03]  /*3f50*/  UIADD3.X UR11, UR4, 0x40000040, URZ, UP0, !UPT ;  /* 0x40000040040b7890 */ /* 0x000fc600087fe43f */
[----:B------:R-:W-:Y:S01]  /*3f60*/  ULDC.64 UR4, c[0x0][0x218] ;  /* 0x0000860000047ab9 */ /* 0x000fe20000000a00 */
[----:B------:R-:W-:Y:S01]  /*3f70*/  UIADD3.64 UR18, UR10, 0x80, URZ ;  /* 0x000000800a127897 */ /* 0x000fe2000fffe03f */
[C---:B-1----:R-:W-:Y:S02]  /*3f80*/  SHF.L.U32 R2, R184.reuse, 0x1, RZ ;  /* 0x00000001b8027819 */ /* 0x042fe400000006ff */
[----:B------:R-:W-:Y:S02]  /*3f90*/  LOP3.LUT R3, R184, 0x1c, RZ, 0xc0, !PT ;  /* 0x0000001cb8037812 */ /* 0x000fe400078ec0ff */
[----:B------:R-:W-:Y:S02]  /*3fa0*/  LOP3.LUT R2, R2, 0xc0, RZ, 0xc0, !PT ;  /* 0x000000c002027812 */ /* 0x000fe400078ec0ff */
[----:B------:R-:W-:Y:S02]  /*3fb0*/  SHF.R.S32.HI R7, RZ, 0x1, R184 ;  /* 0x00000001ff077819 */ /* 0x000fe400000114b8 */
[----:B------:R-:W-:Y:S01]  /*3fc0*/  IADD3 R4, R3, UR12, R2 ;  /* 0x0000000c03047c10 */ /* 0x000fe2000fffe002 */
[----:B------:R-:W-:Y:S01]  /*3fd0*/  FMUL R2, R229, 8388608 ;  /* 0x4b000000e5027820 */ /* 0x000fe20000400000 */
[----:B------:R-:W-:Y:S01]  /*3fe0*/  FMUL R3, R226, 8388608 ;  /* 0x4b000000e2037820 */ /* 0x000fe20000400000 */
[----:B------:R-:W-:Y:S01]  /*3ff0*/  SGXT R7, R7, 0x1 ;  /* 0x000000010707781a */ /* 0x000fe20000000200 */
[----:B------:R-:W-:Y:S01]  /*4000*/  ULEA UR12, UR9, UR12, 0xd ;  /* 0x0000000c090c7291 */ /* 0x000fe2000f8e683f */
[----:B------:R-:W-:-:S02]  /*4010*/  SHF.L.U32 R15, R184, 0x6, RZ ;  /* 0x00000006b80f7819 */ /* 0x000fc400000006ff */
[----:B------:R-:W-:Y:S02]  /*4020*/  FSEL R17, R2, R229, !P0 ;  /* 0x000000e502117208 */ /* 0x000fe40004000000 */
[----:B------:R-:W-:Y:S02]  /*4030*/  FSEL R16, R3, R226, !P2 ;  /* 0x000000e203107208 */ /* 0x000fe40005000000 */
[----:B------:R-:W-:Y:S02]  /*4040*/  IADD3 R2, R17, -0x3f3504f3, RZ ;  /* 0xc0cafb0d11027810 */ /* 0x000fe40007ffe0ff */
[----:B------:R-:W-:Y:S02]  /*4050*/  IADD3 R3, R16, -0x3f3504f3, RZ ;  /* 0xc0cafb0d10037810 */ /* 0x000fe40007ffe0ff */
[----:B------:R-:W-:Y:S02]  /*4060*/  LOP3.LUT R6, R2, 0xff800000, RZ, 0xc0, !PT ;  /* 0xff80000002067812 */ /* 0x000fe400078ec0ff */
[----:B------:R-:W-:-:S02]  /*4070*/  LOP3.LUT R9, R3, 0xff800000, RZ, 0xc0, !PT ;  /* 0xff80000003097812 */ /* 0x000fc400078ec0ff */
[----:B------:R-:W-:Y:S02]  /*4080*/  IADD3 R5, R17, -R6, RZ ;  /* 0x8000000611057210 */ /* 0x000fe40007ffe0ff */
[-C--:B------:R-:W-:Y:S02]  /*4090*/  IADD3 R8, R16, -R9.reuse, RZ ;  /* 0x8000000910087210 */ /* 0x080fe40007ffe0ff */
[----:B------:R-:W-:Y:S01]  /*40a0*/  LOP3.LUT R10, R7, 0x90, RZ, 0xc0, !PT ;  /* 0x00000090070a7812 */ /* 0x000fe200078ec0ff */
[----:B------:R-:W-:Y:S01]  /*40b0*/  FADD R7, R5, -1 ;  /* 0xbf80000005077421 */ /* 0x000fe20000000000 */
[----:B------:R-:W-:Y:S01]  /*40c0*/  LOP3.LUT R5, R184, 0x1, RZ, 0xc0, !PT ;  /* 0x00000001b8057812 */ /* 0x000fe200078ec0ff */
[----:B------:R-:W-:Y:S01]  /*40d0*/  FADD R11, R8, -1 ;  /* 0xbf800000080b7421 */ /* 0x000fe20000000000 */
[----:B------:R-:W-:Y:S01]  /*40e0*/  LOP3.LUT R15, R10, 0x200, R15, 0xf8, !PT ;  /* 0x000002000a0f7812 */ /* 0x000fe200078ef80f */
[-C--:B------:R-:W-:Y:S01]  /*40f0*/  FFMA.FTZ R8, R7, R12.reuse, -0.16845393180847167969 ;  /* 0xbe2c7f3007087423 */ /* 0x080fe2000001000c */
[----:B------:R-:W-:Y:S01]  /*4100*/  ISETP.GE.U32.AND P4, PT, R17, 0x7f800000, PT ;  /* 0x7f8000001100780c */ /* 0x000fe20003f86070 */
[----:B------:R-:W-:Y:S01]  /*4110*/  FFMA.FTZ R10, R11, R12, -0.16845393180847167969 ;  /* 0xbe2c7f300b0a7423 */ /* 0x000fe2000001000c */
[----:B------:R-:W-:Y:S01]  /*4120*/  IADD3 R12, -R5, RZ, RZ ;  /* 0x000000ff050c7210 */ /* 0x000fe20007ffe1ff */
[----:B------:R-:W-:Y:S01]  /*4130*/  FFMA.FTZ R8, R7, R8, 0.1716887056827545166 ;  /* 0x3e2fcf2a07087423 */ /* 0x000fe20000010008 */
[----:B------:R-:W-:Y:S01]  /*4140*/  SHF.R.S32.HI R5, RZ, 0x2, R184 ;  /* 0x00000002ff057819 */ /* 0x000fe200000114b8 */
[----:B------:R-:W-:Y:S01]  /*4150*/  FFMA.FTZ R10, R11, R10, 0.1716887056827545166 ;  /* 0x3e2fcf2a0b0a7423 */ /* 0x000fe2000001000a */
[----:B------:R-:W-:Y:S01]  /*4160*/  LOP3.LUT R15, R15, 0x48, R12, 0xf8, !PT ;  /* 0x000000480f0f7812 */ /* 0x000fe200078ef80c */
[----:B------:R-:W-:Y:S01]  /*4170*/  FFMA.FTZ R8, R7, R8, -0.17900948226451873779 ;  /* 0xbe374e4307087423 */ /* 0x000fe20000010008 */
[----:B------:R-:W-:Y:S01]  /*4180*/  SGXT R12, R5, 0x1 ;  /* 0x00000001050c781a */ /* 0x000fe20000000200 */
[----:B------:R-:W-:Y:S01]  /*4190*/  FFMA.FTZ R10, R11, R10, -0.17900948226451873779 ;  /* 0xbe374e430b0a7423 */ /* 0x000fe2000001000a */
[----:B------:R-:W-:Y:S01]  /*41a0*/  FSEL R5, RZ, -23, P0 ;  /* 0xc1b80000ff057808 */ /* 0x000fe20000000000 */
[----:B------:R-:W-:Y:S01]  /*41b0*/  FFMA.FTZ R8, R7, R8, 0.20512372255325317383 ;  /* 0x3e520bf407087423 */ /* 0x000fe20000010008 */
[----:B------:R-:W-:Y:S01]  /*41c0*/  I2FP.F32.S32 R6, R6 ;  /* 0x0000000600067245 */ /* 0x000fe20000201400 */
[----:B------:R-:W-:Y:S01]  /*41d0*/  FFMA.FTZ R10, R11, R10, 0.20512372255325317383 ;  /* 0x3e520bf40b0a7423 */ /* 0x000fe2000001000a */
[----:B------:R-:W-:Y:S01]  /*41e0*/  LOP3.LUT R15, R15, 0x120, R12, 0xf8, !PT ;  /* 0x000001200f0f7812 */ /* 0x000fe200078ef80c */
[----:B------:R-:W-:Y:S01]  /*41f0*/  FFMA.FTZ R8, R7, R8, -0.24046532809734344482 ;  /* 0xbe763c8b07087423 */ /* 0x000fe20000010008 */
[----:B------:R-:W-:Y:S01]  /*4200*/  SHF.R.U32.HI R12, RZ, 0x1, R184 ;  /* 0x00000001ff0c7819 */ /* 0x000fe200000116b8 */
[----:B------:R-:W-:Y:S01]  /*4210*/  FFMA.FTZ R10, R11, R10, -0.24046532809734344482 ;  /* 0xbe763c8b0b0a7423 */ /* 0x000fe2000001000a */
[----:B------:R-:W-:Y:S01]  /*4220*/  FFMA.FTZ R6, R6, 1.1920928955078125e-07, R5 ;  /* 0x3400000006067823 */ /* 0x000fe20000010005 */
[----:B------:R-:W-:Y:S01]  /*4230*/  FFMA.FTZ R8, R7, R8, 0.28857114911079406738 ;  /* 0x3e93bf9907087423 */ /* 0x000fe20000010008 */
[----:B------:R-:W-:Y:S01]  /*4240*/  LOP3.LUT R15, R15, 0x8, R12, 0x78, !PT ;  /* 0x000000080f0f7812 */ /* 0x000fe200078e780c */
[----:B------:R-:W-:Y:S01]  /*4250*/  FFMA.FTZ R10, R11, R10, 0.28857114911079406738 ;  /* 0x3e93bf990b0a7423 */ /* 0x000fe2000001000a */
[----:B------:R-:W-:Y:S01]  /*4260*/  ISETP.GE.U32.AND P3, PT, R16, 0x7f800000, PT ;  /* 0x7f8000001000780c */ /* 0x000fe20003f66070 */
[----:B------:R-:W-:Y:S01]  /*4270*/  FFMA.FTZ R8, R7, R8, -0.36067417263984680176 ;  /* 0xbeb8aa4907087423 */ /* 0x000fe20000010008 */
[C---:B------:R-:W-:Y:S01]  /*4280*/  SHF.L.U32 R14, R184.reuse, 0x5, RZ ;  /* 0x00000005b80e7819 */ /* 0x040fe200000006ff */
[----:B------:R-:W-:Y:S01]  /*4290*/  FFMA.FTZ R12, R11, R10, -0.36067417263984680176 ;  /* 0xbeb8aa490b0c7423 */ /* 0x000fe2000001000a */
[----:B------:R-:W-:Y:S01]  /*42a0*/  FSEL R5, RZ, -23, P2 ;  /* 0xc1b80000ff057808 */ /* 0x000fe20001000000 */
[----:B------:R-:W-:Y:S01]  /*42b0*/  FFMA.FTZ R8, R7, R8, 0.48089820146560668945 ;  /* 0x3ef6384a07087423 */ /* 0x000fe20000010008 */
[----:B------:R-:W-:Y:S01]  /*42c0*/  I2FP.F32.S32 R10, R9 ;  /* 0x00000009000a7245 */ /* 0x000fe20000201400 */
[----:B------:R-:W-:Y:S01]  /*42d0*/  FFMA.FTZ R12, R11, R12, 0.48089820146560668945 ;  /* 0x3ef6384a0b0c7423 */ /* 0x000fe2000001000c */
[----:B------:R-:W-:Y:S01]  /*42e0*/  LOP3.LUT R14, R15, 0x400, R14, 0xf8, !PT ;  /* 0x000004000f0e7812 */ /* 0x000fe200078ef80e */
[----:B------:R-:W-:Y:S01]  /*42f0*/  FFMA.FTZ R8, R7, R8, -0.72134751081466674805 ;  /* 0xbf38aa3b07087423 */ /* 0x000fe20000010008 */
[----:B------:R-:W-:Y:S01]  /*4300*/  LOP3.LUT P2, R9, R184, 0x40, RZ, 0xc0, !PT ;  /* 0x00000040b8097812 */ /* 0x000fe2000784c0ff */
[----:B------:R-:W-:Y:S01]  /*4310*/  FFMA.FTZ R12, R11, R12, -0.72134751081466674805 ;  /* 0xbf38aa3b0b0c7423 */ /* 0x000fe2000001000c */
[----:B------:R-:W-:Y:S01]  /*4320*/  HGMMA.64x128x16.F32 R88, R28, gdesc[UR8].tnspB, R88 ;  /* 0x41e000081c587df0 */ /* 0x000fe20008700858 */
[----:B------:R-:W-:Y:S01]  /*4330*/  FMUL R8, R7, R8 ;  /* 0x0000000807087220 */ /* 0x000fe20000400000 */
[----:B------:R-:W-:Y:S01]  /*4340*/  FFMA.FTZ R10, R10, 1.1920928955078125e-07, R5 ;  /* 0x340000000a0a7823 */ /* 0x000fe20000010005 */
[----:B------:R-:W-:Y:S01]  /*4350*/  FMUL R12, R11, R12 ;  /* 0x0000000c0b0c7220 */ /* 0x000fe20000400000 */
[----:B------:R-:W-:Y:S01]  /*4360*/  LEA R5, R9, R14, 0x5 ;  /* 0x0000000e09057211 */ /* 0x000fe200078e28ff */
[----:B------:R-:W-:Y:S01]  /*4370*/  FMUL R8, R7, R8 ;  /* 0x0000000807087220 */ /* 0x000fe20000400000 */
[----:B------:R-:W-:Y:S01]  /*4380*/  @P3 MOV R9, 0x7f800000 ;  /* 0x7f80000000093802 */ /* 0x000fe20000000f00 */
[----:B------:R-:W-:Y:S01]  /*4390*/  FMUL R12, R11, R12 ;  /* 0x0000000c0b0c7220 */ /* 0x000fe20000400000 */
[----:B------:R-:W-:Y:S01]  /*43a0*/  FSETP.NEU.AND P6, PT, R17, RZ, PT ;  /* 0x000000ff1100720b */ /* 0x000fe20003fcd000 */
[----:B------:R-:W-:Y:S01]  /*43b0*/  FFMA.FTZ R7, R7, 1.4426950216293334961, R8 ;  /* 0x3fb8aa3b07077823 */ /* 0x000fe20000010008 */
[----:B------:R-:W-:Y:S01]  /*43c0*/  @!P5 MOV R8, 0x1 ;  /* 0x000000010008d802 */ /* 0x000fe20000000f00 */
[----:B------:R-:W-:Y:S01]  /*43d0*/  FFMA.FTZ R11, R11, 1.4426950216293334961, R12 ;  /* 0x3fb8aa3b0b0b7823 */ /* 0x000fe2000001000c */
[----:B------:R-:W-:Y:S01]  /*43e0*/  ELECT P0, URZ, PT ;  /* 0x00000000003f782f */ /* 0x000fe20003800000 */
[----:B------:R-:W-:Y:S01]  /*43f0*/  FADD R6, R6, R7 ;  /* 0x0000000706067221 */ /* 0x000fe20000000000 */
[----:B--2---:R-:W-:Y:S01]  /*4400*/  IADD3 R18, R18, -0x80, RZ ;  /* 0xffffff8012127810 */ /* 0x004fe20007ffe0ff */
[----:B------:R-:W-:Y:S01]  /*4410*/  FADD R10, R10, R11 ;  /* 0x0000000b0a0a7221 */ /* 0x000fe20000000000 */
[----:B------:R-:W-:Y:S01]  /*4420*/  @P3 FFMA.FTZ R10, R16, R9, +INF ;  /* 0x7f800000100a3423 */ /* 0x000fe20000010009 */
[----:B------:R-:W-:-:S02]  /*4430*/  FSETP.GEU.AND P3, PT, |R229|, 1.175494350822287508e-38, PT ;  /* 0x00800000e500780b */ /* 0x000fc40003f6e200 */
[----:B------:R-:W-:-:S13]  /*4440*/  ISETP.LT.U32.AND P0, PT, R18, 0x40, P0 ;  /* 0x000000401200780c */ /* 0x000fda0000701070 */
[----:B------:R-:W-:Y:S01]  /*4450*/  VOTEU.ANY UP1, P0 ;  /* 0x00000000003f7886 */ /* 0x000fe20000020100 */
        /* <DEDUP_REMOVED lines=11> */
[----:B------:R-:W1:Y:S08]  /*4510*/  S2UR UR10, SR_CTAID.X ;  /* 0x00000000000a79c3 */ /* 0x000e700000002500 */
[----:B------:R-:W2:Y:S01]  /*4520*/  S2UR UR11, SR_CTAID.Y ;  /* 0x00000000000b79c3 */ /* 0x000ea20000002600 */
[----:B-1----:R-:W-:-:S06]  /*4530*/  USHF.L.U32 UR10, UR10, 0x7, URZ ;  /* 0x000000070a0a7899 */ /* 0x002fcc000800063f */
[----:B------:R-:W-:Y:S01]  /*4540*/  MOV R13, UR10 ;  /* 0x0000000a000d7c02 */ /* 0x000fe20008000f00 */
[----:B--2---:R-:W-:-:S03]  /*4550*/  UIMAD UR11, UR11, UR13, URZ ;  /* 0x0000000d0b0b72a4 */ /* 0x004fc6000f8e023f */
[----:B------:R-:W-:Y:S01]  /*4560*/  LOP3.LUT R13, R13, 0x3f, R184, 0xf8, !PT ;  /* 0x0000003f0d0d7812 */ /* 0x000fe200078ef8b8 */
[----:B------:R-:W-:Y:S02]  /*4570*/  USHF.L.U32 UR13, UR9, 0x6, URZ ;  /* 0x00000006090d7899 */ /* 0x000fe4000800063f */
[----:B------:R-:W-:-:S06]  /*4580*/  UIMAD.WIDE UR4, UR11, 0x4, UR4 ;  /* 0x000000040b0478a5 */ /* 0x000fcc000f8e0204 */
[----:B------:R-:W-:Y:S01]  /*4590*/  MOV R2, UR4 ;  /* 0x0000000400027c02 */ /* 0x000fe20008000f00 */
[----:B------:R-:W-:Y:S01]  /*45a0*/  @UP1 UIADD3 UR4, UP0, UR46, 0x270, URZ ;  /* 0x000002702e041890 */ /* 0x000fe2000ff1e03f */
[----:B------:R-:W-:-:S03]  /*45b0*/  MOV R3, UR5 ;  /* 0x0000000500037c02 */ /* 0x000fc60008000f00 */
[----:B------:R-:W-:Y:S01]  /*45c0*/  @UP1 UIADD3.X UR5, URZ, UR47, URZ, UP0, !UPT ;  /* 0x0000002f3f051290 */ /* 0x000fe200087fe43f */
[----:B------:R-:W-:Y:S02]  /*45d0*/  IMAD.WIDE R2, R13, 0x4, R2 ;  /* 0x000000040d027825 */ /* 0x000fe400078e0202 */
[----:B------:R-:W-:Y:S01]  /*45e0*/  VOTEU.ANY UP0, P0 ;  /* 0x00000000003f7886 */ /* 0x000fe20000000100 */
[----:B------:R-:W-:Y:S02]  /*45f0*/  WARPGROUP.DEPBAR.LE gsb0, 0x0 ;  /* 0x00008000000079c5 */ /* 0x000fe40000010000 */
[----:B------:R-:W-:Y:S01]  /*4600*/  BAR.SYNC.DEFER_BLOCKING 0x2, 0x80 ;  /* 0x0082000000007b1d */ /* 0x000fe20000010000 */
[----:B------:R-:W-:Y:S01]  /*4610*/  FMUL R7, R88, 0.25 ;  /* 0x3e80000058077820 */ /* 0x000fe20000400000 */
        /* <DEDUP_REMOVED lines=12> */
[----:B------:R1:W-:Y:S01]  /*46e0*/  @!P5 SYNCS.ARRIVE.TRANS64.ART0 RZ, [UR14+0x30030], R8 ;  /* 0x03003008ffffd9a7 */ /* 0x0003e2000850000e */
[----:B------:R-:W-:Y:S01]  /*46f0*/  BAR.SYNC.DEFER_BLOCKING 0x2, 0x80 ;  /* 0x0082000000007b1d */ /* 0x000fe20000010000 */
[----:B------:R-:W-:Y:S01]  /*4700*/  FSETP.GT.AND P5, PT, |R229|, 8.50705917302346158658e+37, PT ;  /* 0x7e800000e500780b */ /* 0x000fe20003fa4200 */
[----:B------:R-:W-:-:S03]  /*4710*/  UIADD3 UR14, UR10, UR11, URZ ;  /* 0x0000000b0a0e7290 */ /* 0x000fc6000fffe03f */
[----:B------:R-:W-:Y:S01]  /*4720*/  FSEL R96, R9, R96, P5 ;  /* 0x0000006009607208 */ /* 0x000fe20002800000 */
[----:B------:R-:W-:Y:S01]  /*4730*/  FMUL R9, R104, 0.25 ;  /* 0x3e80000068097820 */ /* 0x000fe20000400000 */
[----:B-1----:R-:W-:Y:S02]  /*4740*/  @P4 MOV R8, 0x7f800000 ;  /* 0x7f80000000084802 */ /* 0x002fe40000000f00 */
[----:B------:R-:W-:Y:S01]  /*4750*/  FSEL R108, R11, R108, P5 ;  /* 0x0000006c0b6c7208 */ /* 0x000fe20002800000 */
[----:B------:R-:W-:Y:S01]  /*4760*/  FMUL R11, R128, 0.25 ;  /* 0x3e800000800b7820 */ /* 0x000fe20000400000 */
[----:B------:R-:W-:Y:S01]  /*4770*/  FSEL R104, R9, R104, P5 ;  /* 0x0000006809687208 */ /* 0x000fe20002800000 */
[----:B------:R-:W-:Y:S01]  /*4780*/  @P4 FFMA.FTZ R6, R17, R8, +INF ;  /* 0x7f80000011064423 */ /* 0x000fe20000010008 */
[----:B------:R-:W-:Y:S01]  /*4790*/  FSEL R8, R7, R88, P5 ;  /* 0x0000005807087208 */ /* 0x000fe20002800000 */
[----:B------:R-:W-:Y:S01]  /*47a0*/  FMUL R7, R92, 0.25 ;  /* 0x3e8000005c077820 */ /* 0x000fe20000400000 */
[----:B------:R-:W-:Y:S01]  /*47b0*/  FMUL R9, R116, 0.25 ;  /* 0x3e80000074097820 */ /* 0x000fe20000400000 */
[----:B------:R-:W-:Y:S01]  /*47c0*/  FSEL R128, R11, R128, P5 ;  /* 0x000000800b807208 */ /* 0x000fe20002800000 */
[----:B------:R-:W-:Y:S01]  /*47d0*/  FMUL R11, R148, 0.25 ;  /* 0x3e800000940b7820 */ /* 0x000fe20000400000 */
[----:B------:R-:W-:Y:S01]  /*47e0*/  FSEL R43, R6, -INF , P6 ;  /* 0xff800000062b7808 */ /* 0x000fe20003000000 */
[----:B------:R-:W-:Y:S01]  /*47f0*/  FMUL R6, R91, 0.25 ;  /* 0x3e8000005b067820 */ /* 0x000fe20000400000 */
[----:B------:R-:W-:Y:S01]  /*4800*/  FSEL R92, R7, R92, P5 ;  /* 0x0000005c075c7208 */ /* 0x000fe20002800000 */
[----:B------:R-:W-:Y:S01]  /*4810*/  FMUL R7, R100, 0.25 ;  /* 0x3e80000064077820 */ /* 0x000fe20000400000 */
[----:B------:R-:W-:Y:S01]  /*4820*/  FSEL R116, R9, R116, P5 ;  /* 0x0000007409747208 */ /* 0x000fe20002800000 */
[----:B------:R-:W-:Y:S01]  /*4830*/  FMUL R9, R124, 0.25 ;  /* 0x3e8000007c097820 */ /* 0x000fe20000400000 */
[----:B------:R-:W-:Y:S01]  /*4840*/  FSETP.GT.AND P6, PT, |R226|, 8.50705917302346158658e+37, PT ;  /* 0x7e800000e200780b */ /* 0x000fe20003fc4200 */
[----:B------:R-:W-:Y:S01]  /*4850*/  @P5 FMUL R229, R229, 0.25 ;  /* 0x3e800000e5e55820 */ /* 0x000fe20000400000 */
[----:B------:R-:W-:Y:S01]  /*4860*/  FSEL R100, R7, R100, P5 ;  /* 0x0000006407647208 */ /* 0x000fe20002800000 */
[----:B------:R-:W-:Y:S01]  /*4870*/  FMUL R7, R112, 0.25 ;  /* 0x3e80000070077820 */ /* 0x000fe20000400000 */
[----:B------:R-:W-:Y:S01]  /*4880*/  FSEL R124, R9, R124, P5 ;  /* 0x0000007c097c7208 */ /* 0x000fe20002800000 */
[----:B------:R-:W-:Y:S01]  /*4890*/  FMUL R9, R136, 0.25 ;  /* 0x3e80000088097820 */ /* 0x000fe20000400000 */
[----:B------:R-:W-:Y:S01]  /*48a0*/  FSEL R148, R11, R148, P5 ;  /* 0x000000940b947208 */ /* 0x000fe20002800000 */
[----:B------:R-:W-:Y:S01]  /*48b0*/  @!P3 FMUL R229, R229, 16777216 ;  /* 0x4b800000e5e5b820 */ /* 0x000fe20000400000 */
[----:B------:R-:W-:Y:S01]  /*48c0*/  FSEL R112, R7, R112, P5 ;  /* 0x0000007007707208 */ /* 0x000fe20002800000 */
[----:B------:R-:W-:Y:S01]  /*48d0*/  FMUL R7, R120, 0.25 ;  /* 0x3e80000078077820 */ /* 0x000fe20000400000 */
[----:B------:R-:W-:Y:S01]  /*48e0*/  FSEL R136, R9, R136, P5 ;  /* 0x0000008809887208 */ /* 0x000fe20002800000 */
[----:B------:R-:W-:Y:S01]  /*48f0*/  FMUL R9, R144, 0.25 ;  /* 0x3e80000090097820 */ /* 0x000fe20000400000 */
[----:B------:R-:W-:Y:S01]  /*4900*/  FSETP.NEU.AND P4, PT, R16, RZ, PT ;  /* 0x000000ff1000720b */ /* 0x000fe20003f8d000 */
[----:B------:R-:W-:Y:S01]  /*4910*/  MUFU.RCP R229, R229 ;  /* 0x000000e500e57308 */ /* 0x000fe20000001000 */
[----:B------:R-:W-:Y:S01]  /*4920*/  FSEL R120, R7, R120, P5 ;  /* 0x0000007807787208 */ /* 0x000fe20002800000 */
[----:B------:R-:W-:Y:S01]  /*4930*/  FMUL R7, R132, 0.25 ;  /* 0x3e80000084077820 */ /* 0x000fe20000400000 */
        /* <DEDUP_REMOVED lines=43> */
[----:B------:R-:W-:Y:S01]  /*4bf0*/  FADD R9, R43, R0 ;  /* 0x000000002b097221 */ /* 0x000fe20000000000 */
[----:B------:R-:W-:Y:S01]  /*4c00*/  LOP3.LUT R0, R184, 0x3f, RZ, 0xc0, !PT ;  /* 0x0000003fb8007812 */ /* 0x000fe200078ec0ff */
[----:B------:R-:W-:Y:S01]  /*4c10*/  FMUL R16, R97, 0.25 ;  /* 0x3e80000061107820 */ /* 0x000fe20000400000 */
[----:B------:R-:W-:Y:S01]  /*4c20*/  FSEL R29, R7, R126, P6 ;  /* 0x0000007e071d7208 */ /* 0x000fe20003000000 */
[----:B------:R-:W-:Y:S01]  /*4c30*/  FMUL R7, R134, 0.25 ;  /* 0x3e80000086077820 */ /* 0x000fe20000400000 */
[----:B------:R1:W-:Y:S01]  /*4c40*/  STS [R4], R9 ;  /* 0x0000000904007388 */ /* 0x0003e20000000800 */
[----:B------:R-:W-:Y:S01]  /*4c50*/  LEA R0, R0, UR8, 0x2 ;  /* 0x0000000800007c11 */ /* 0x000fe2000f8e10ff */
[----:B------:R-:W-:Y:S01]  /*4c60*/  @!P3 FMUL R8, R8, 16777216 ;  /* 0x4b8000000808b820 */ /* 0x000fe20000400000 */
        /* <DEDUP_REMOVED lines=15> */
[----:B------:R-:W-:Y:S01]  /*4d60*/  @!P3 FMUL R92, R92, 16777216 ;  /* 0x4b8000005c5cb820 */ /* 0x000fe20000400000 */
[----:B------:R-:W-:Y:S01]  /*4d70*/  FSEL R7, R10, -INF , P4 ;  /* 0xff8000000a077808 */ /* 0x000fe20002000000 */
[----:B------:R-:W-:Y:S01]  /*4d80*/  @!P3 FMUL R96, R96, 16777216 ;  /* 0x4b8000006060b820 */ /* 0x000fe20000400000 */
[C---:B------:R-:W-:Y:S01]  /*4d90*/  FSETP.GEU.AND P4, PT, |R226|.reuse, 1.175494350822287508e-38, PT ;  /* 0x00800000e200780b */ /* 0x040fe20003f8e200 */
[----:B------:R-:W-:Y:S01]  /*4da0*/  @P6 FMUL R226, R226, 0.25 ;  /* 0x3e800000e2e26820 */ /* 0x000fe20000400000 */
[----:B------:R-:W-:Y:S01]  /*4db0*/  FSEL R107, R18, R107, P6 ;  /* 0x0000006b126b7208 */ /* 0x000fe20003000000 */
[----:B------:R-:W-:Y:S01]  /*4dc0*/  FADD R7, R7, R40 ;  /* 0x0000002807077221 */ /* 0x000fe20000000000 */
[----:B------:R-:W-:Y:S01]  /*4dd0*/  FSEL R123, R6, R123, P6 ;  /* 0x0000007b067b7208 */ /* 0x000fe20003000000 */
[----:B------:R-:W-:Y:S01]  /*4de0*/  FMUL R18, R119, 0.25 ;  /* 0x3e80000077127820 */ /* 0x000fe20000400000 */
[----:B------:R-:W-:Y:S01]  /*4df0*/  FMUL R6, R131, 0.25 ;  /* 0x3e80000083067820 */ /* 0x000fe20000400000 */
[----:B------:R-:W-:Y:S01]  /*4e00*/  FSEL R12, R12, R89, P5 ;  /* 0x000000590c0c7208 */ /* 0x000fe20002800000 */
[----:B------:R-:W-:Y:S01]  /*4e10*/  STS [R4+0x20], R7 ;  /* 0x0000200704007388 */ /* 0x000fe20000000800 */
[----:B------:R-:W-:Y:S01]  /*4e20*/  FSEL R14, R14, R93, P5 ;  /* 0x0000005d0e0e7208 */ /* 0x000fe20002800000 */
[----:B------:R-:W-:Y:S01]  /*4e30*/  @!P3 FMUL R100, R100, 16777216 ;  /* 0x4b8000006464b820 */ /* 0x000fe20000400000 */
[----:B------:R-:W-:Y:S01]  /*4e40*/  FSEL R119, R18, R119, P6 ;  /* 0x0000007712777208 */ /* 0x000fe20003000000 */
[----:B------:R-:W-:Y:S01]  /*4e50*/  BAR.SYNC.DEFER_BLOCKING 0x2, 0x80 ;  /* 0x0082000000007b1d */ /* 0x000fe20000010000 */
[----:B------:R-:W-:Y:S01]  /*4e60*/  @!P4 FMUL R226, R226, 16777216 ;  /* 0x4b800000e2e2c820 */ /* 0x000fe20000400000 */
[----:B------:R-:W-:Y:S01]  /*4e70*/  FSEL R131, R6, R131, P6 ;  /* 0x0000008306837208 */ /* 0x000fe20003000000 */
[----:B------:R-:W-:Y:S01]  /*4e80*/  FMUL R18, R127, 0.25 ;  /* 0x3e8000007f127820 */ /* 0x000fe20000400000 */
[----:B------:R-:W-:Y:S01]  /*4e90*/  FMUL R6, R135, 0.25 ;  /* 0x3e80000087067820 */ /* 0x000fe20000400000 */
[----:B------:R-:W-:Y:S01]  /*4ea0*/  FSEL R16, R16, R97, P5 ;  /* 0x0000006110107208 */ /* 0x000fe20002800000 */
[----:B------:R-:W-:Y:S01]  /*4eb0*/  @!P4 FMUL R11, R11, 16777216 ;  /* 0x4b8000000b0bc820 */ /* 0x000fe20000400000 */
[----:B------:R-:W1:Y:S01]  /*4ec0*/  MUFU.RCP R226, R226 ;  /* 0x000000e200e27308 */ /* 0x000e620000001000 */
[----:B------:R-:W-:Y:S01]  /*4ed0*/  FSEL R127, R18, R127, P6 ;  /* 0x0000007f127f7208 */ /* 0x000fe20003000000 */
[----:B------:R-:W-:Y:S01]  /*4ee0*/  FMUL R18, R139, 0.25 ;  /* 0x3e8000008b127820 */ /* 0x000fe20000400000 */
[----:B------:R-:W-:Y:S01]  /*4ef0*/  FSEL R135, R6, R135, P6 ;  /* 0x0000008706877208 */ /* 0x000fe20003000000 */
[----:B------:R-:W-:Y:S01]  /*4f00*/  FMUL R6, R143, 0.25 ;  /* 0x3e8000008f067820 */ /* 0x000fe20000400000 */
[----:B------:R-:W-:Y:S01]  /*4f10*/  FSEL R22, R22, R105, P5 ;  /* 0x0000006916167208 */ /* 0x000fe20002800000 */
[----:B------:R-:W-:Y:S01]  /*4f20*/  @!P4 FMUL R13, R13, 16777216 ;  /* 0x4b8000000d0dc820 */ /* 0x000fe20000400000 */
[----:B------:R-:W-:Y:S01]  /*4f30*/  @!P4 FMUL R95, R95, 16777216 ;  /* 0x4b8000005f5fc820 */ /* 0x000fe20000400000 */
[----:B------:R-:W-:Y:S01]  /*4f40*/  FSEL R26, R26, R113, P5 ;  /* 0x000000711a1a7208 */ /* 0x000fe20002800000 */
[----:B------:R-:W-:Y:S01]  /*4f50*/  @!P4 FMUL R15, R15, 16777216 ;  /* 0x4b8000000f0fc820 */ /* 0x000fe20000400000 */
[----:B------:R-:W-:Y:S01]  /*4f60*/  FSEL R28, R28, R117, P5 ;  /* 0x000000751c1c7208 */ /* 0x000fe20002800000 */
[----:B------:R-:W-:Y:S01]  /*4f70*/  @!P4 FMUL R91, R91, 16777216 ;  /* 0x4b8000005b5bc820 */ /* 0x000fe20000400000 */
[----:B------:R-:W-:Y:S01]  /*4f80*/  FSEL R139, R18, R139, P6 ;  /* 0x0000008b128b7208 */ /* 0x000fe20003000000 */
[----:B------:R-:W-:Y:S01]  /*4f90*/  FMUL R18, R147, 0.25 ;  /* 0x3e80000093127820 */ /* 0x000fe20000400000 */
[----:B------:R-:W-:Y:S01]  /*4fa0*/  FSEL R143, R6, R143, P6 ;  /* 0x0000008f068f7208 */ /* 0x000fe20003000000 */
[----:B------:R-:W-:Y:S01]  /*4fb0*/  FMUL R6, R151, 0.25 ;  /* 0x3e80000097067820 */ /* 0x000fe20000400000 */
[----:B------:R-:W-:Y:S01]  /*4fc0*/  @!P4 FMUL R17, R17, 16777216 ;  /* 0x4b8000001111c820 */ /* 0x000fe20000400000 */
[----:B------:R2:W3:Y:S01]  /*4fd0*/  LDS R7, [R0+0x28000] ;  /* 0x0280000000077984 */ /* 0x0004e20000000800 */
[----:B-1----:R-:W-:Y:S01]  /*4fe0*/  FMUL R9, R226, R11 ;  /* 0x0000000be2097220 */ /* 0x002fe20000400000 */
[----:B------:R-:W-:Y:S01]  /*4ff0*/  @!P3 FMUL R12, R12, 16777216 ;  /* 0x4b8000000c0cb820 */ /* 0x000fe20000400000 */
[----:B------:R-:W-:Y:S01]  /*5000*/  @!P3 FMUL R14, R14, 16777216 ;  /* 0x4b8000000e0eb820 */ /* 0x000fe20000400000 */
[----:B------:R-:W-:Y:S01]  /*5010*/  @!P3 FMUL R16, R16, 16777216 ;  /* 0x4b8000001010b820 */ /* 0x000fe20000400000 */
[----:B------:R-:W-:Y:S01]  /*5020*/  @!P4 FMUL R19, R19, 16777216 ;  /* 0x4b8000001313c820 */ /* 0x000fe20000400000 */
[----:B------:R-:W-:Y:S01]  /*5030*/  FMUL R11, R226, R13 ;  /* 0x0000000de20b7220 */ /* 0x000fe20000400000 */
[----:B------:R-:W-:Y:S01]  /*5040*/  @!P3 FMUL R20, R20, 16777216 ;  /* 0x4b8000001414b820 */ /* 0x000fe20000400000 */
[----:B--2---:R-:W-:Y:S01]  /*5050*/  FMUL R0, R226, R95 ;  /* 0x0000005fe2007220 */ /* 0x004fe20000400000 */
[----:B------:R-:W-:Y:S01]  /*5060*/  @!P3 FMUL R22, R22, 16777216 ;  /* 0x4b8000001616b820 */ /* 0x000fe20000400000 */
        /* <DEDUP_REMOVED lines=10> */
[----:B------:R-:W-:Y:S01]  /*5110*/  FMUL R13, R226, R15 ;  /* 0x0000000fe20d7220 */ /* 0x000fe20000400000 */
[----:B------:R-:W-:Y:S01]  /*5120*/  @!P3 FMUL R112, R112, 16777216 ;  /* 0x4b8000007070b820 */ /* 0x000fe20000400000 */
[----:B------:R-:W-:Y:S01]  /*5130*/  @!P3 FMUL R26, R26, 16777216 ;  /* 0x4b8000001a1ab820 */ /* 0x000fe20000400000 */
[----:B------:R-:W-:Y:S01]  /*5140*/  @!P3 FMUL R116, R116, 16777216 ;  /* 0x4b8000007474b820 */ /* 0x000fe20000400000 */
[----:B------:R-:W-:Y:S01]  /*5150*/  @!P3 FMUL R28, R28, 16777216 ;  /* 0x4b8000001c1cb820 */ /* 0x000fe20000400000 */
[----:B------:R-:W-:Y:S01]  /*5160*/  @!P4 FMUL R25, R25, 16777216 ;  /* 0x4b8000001919c820 */ /* 0x000fe20000400000 */
[----:B------:R-:W-:Y:S01]  /*5170*/  @!P4 FMUL R119, R119, 16777216 ;  /* 0x4b8000007777c820 */ /* 0x000fe20000400000 */
[C---:B------:R-:W-:Y:S01]  /*5180*/  FMUL R4, R226.reuse, R91 ;  /* 0x0000005be2047220 */ /* 0x040fe20000400000 */
[----:B------:R-:W-:Y:S01]  /*5190*/  FMUL R15, R226, R17 ;  /* 0x00000011e20f7220 */ /* 0x000fe20000400000 */
[----:B------:R-:W-:Y:S01]  /*51a0*/  FSEL R147, R18, R147, P6 ;  /* 0x0000009312937208 */ /* 0x000fe20003000000 */
[C---:B------:R-:W-:Y:S01]  /*51b0*/  FMUL R8, R229.reuse, R8 ;  /* 0x00000008e5087220 */ /* 0x040fe20000400000 */
[----:B------:R-:W-:Y:S01]  /*51c0*/  FSEL R151, R6, R151, P6 ;  /* 0x0000009706977208 */ /* 0x000fe20003000000 */
[C---:B------:R-:W-:Y:S01]  /*51d0*/  FMUL R43, R229.reuse, R12 ;  /* 0x0000000ce52b7220 */ /* 0x040fe20000400000 */
[C---:B------:R-:W-:Y:S01]  /*51e0*/  FMUL R10, R229.reuse, R92 ;  /* 0x0000005ce50a7220 */ /* 0x040fe20000400000 */
[C---:B------:R-:W-:Y:S01]  /*51f0*/  FMUL R45, R229.reuse, R14 ;  /* 0x0000000ee52d7220 */ /* 0x040fe20000400000 */
[C---:B------:R-:W-:Y:S01]  /*5200*/  FMUL R47, R229.reuse, R16 ;  /* 0x00000010e52f7220 */ /* 0x040fe20000400000 */
[C---:B------:R-:W-:Y:S01]  /*5210*/  FMUL R17, R226.reuse, R19 ;  /* 0x00000013e2117220 */ /* 0x040fe20000400000 */
[C---:B------:R-:W-:Y:S01]  /*5220*/  FMUL R12, R229.reuse, R96 ;  /* 0x00000060e50c7220 */ /* 0x040fe20000400000 */
[C---:B------:R-:W-:Y:S01]  /*5230*/  FMUL R14, R229.reuse, R100 ;  /* 0x00000064e50e7220 */ /* 0x040fe20000400000 */
[C---:B------:R-:W-:Y:S01]  /*5240*/  FMUL R49, R229.reuse, R20 ;  /* 0x00000014e5317220 */ /* 0x040fe20000400000 */
[----:B---3--:R1:W-:Y:S01]  /*5250*/  @!P2 STG.E desc[UR48][R2.64], R7 ;  /* 0x000000070200a986 */ /* 0x0083e2000c101930 */
[C---:B------:R-:W-:Y:S01]  /*5260*/  FMUL R51, R229.reuse, R22 ;  /* 0x00000016e5337220 */ /* 0x040fe20000400000 */
[C---:B------:R-:W-:Y:S01]  /*5270*/  FMUL R6, R226.reuse, R99 ;  /* 0x00000063e2067220 */ /* 0x040fe20000400000 */
[C---:B------:R-:W-:Y:S01]  /*5280*/  FMUL R16, R226.reuse, R103 ;  /* 0x00000067e2107220 */ /* 0x040fe20000400000 */
[C---:B------:R-:W-:Y:S01]  /*5290*/  FMUL R18, R226.reuse, R107 ;  /* 0x0000006be2127220 */ /* 0x040fe20000400000 */
[----:B------:R-:W-:Y:S01]  /*52a0*/  FMUL R19, R226, R21 ;  /* 0x00000015e2137220 */ /* 0x000fe20000400000 */
[----:B------:R-:W-:Y:S01]  /*52b0*/  F2FP.F16.F32.PACK_AB R11, R0, R11 ;  /* 0x0000000b000b723e */ /* 0x000fe200000000ff */
[C---:B------:R-:W-:Y:S01]  /*52c0*/  FMUL R104, R229.reuse, R104 ;  /* 0x00000068e5687220 */ /* 0x040fe20000400000 */
[----:B------:R-:W-:Y:S01]  /*52d0*/  FSEL R32, R32, R125, P5 ;  /* 0x0000007d20207208 */ /* 0x000fe20002800000 */
[C---:B------:R-:W-:Y:S01]  /*52e0*/  FMUL R108, R229.reuse, R108 ;  /* 0x0000006ce56c7220 */ /* 0x040fe20000400000 */
[----:B------:R-:W-:Y:S01]  /*52f0*/  FMUL R53, R229, R24 ;  /* 0x00000018e5357220 */ /* 0x000fe20000400000 */
[C---:B------:R-:W-:Y:S01]  /*5300*/  FMUL R20, R226.reuse, R111 ;  /* 0x0000006fe2147220 */ /* 0x040fe20000400000 */
[C---:B------:R-:W-:Y:S01]  /*5310*/  FMUL R21, R226.reuse, R23 ;  /* 0x00000017e2157220 */ /* 0x040fe20000400000 */
[----:B------:R-:W-:Y:S01]  /*5320*/  FMUL R22, R226, R115 ;  /* 0x00000073e2167220 */ /* 0x000fe20000400000 */
[----:B------:R-:W-:Y:S01]  /*5330*/  LOP3.LUT R0, R5, 0x10, RZ, 0x3c, !PT ;  /* 0x0000001005007812 */ /* 0x000fe200078e3cff */
[C---:B------:R-:W-:Y:S01]  /*5340*/  FMUL R112, R229.reuse, R112 ;  /* 0x00000070e5707220 */ /* 0x040fe20000400000 */
[----:B------:R-:W-:Y:S01]  /*5350*/  FSEL R36, R36, R133, P5 ;  /* 0x0000008524247208 */ /* 0x000fe20002800000 */
[C---:B------:R-:W-:Y:S01]  /*5360*/  FMUL R55, R229.reuse, R26 ;  /* 0x0000001ae5377220 */ /* 0x040fe20000400000 */
[----:B------:R-:W-:Y:S01]  /*5370*/  FSEL R38, R38, R137, P5 ;  /* 0x0000008926267208 */ /* 0x000fe20002800000 */
[C---:B------:R-:W-:Y:S01]  /*5380*/  FMUL R116, R229.reuse, R116 ;  /* 0x00000074e5747220 */ /* 0x040fe20000400000 */
[----:B------:R-:W-:Y:S01]  /*5390*/  FMUL R57, R229, R28 ;  /* 0x0000001ce5397220 */ /* 0x000fe20000400000 */
[C---:B------:R-:W-:Y:S01]  /*53a0*/  FMUL R23, R226.reuse, R25 ;  /* 0x00000019e2177220 */ /* 0x040fe20000400000 */
[----:B------:R-:W-:Y:S01]  /*53b0*/  FMUL R24, R226, R119 ;  /* 0x00000077e2187220 */ /* 0x000fe20000400000 */
[----:B-1----:R-:W-:Y:S01]  /*53c0*/  LOP3.LUT R2, R5, 0x20, RZ, 0x3c, !PT ;  /* 0x0000002005027812 */ /* 0x002fe200078e3cff */
[----:B------:R-:W-:Y:S01]  /*53d0*/  @!P4 FMUL R27, R27, 16777216 ;  /* 0x4b8000001b1bc820 */ /* 0x000fe20000400000 */
[----:B------:R-:W-:Y:S01]  /*53e0*/  FSEL R44, R44, R145, P5 ;  /* 0x000000912c2c7208 */ /* 0x000fe20002800000 */
[----:B------:R-:W-:Y:S01]  /*53f0*/  @!P3 FMUL R30, R30, 16777216 ;  /* 0x4b8000001e1eb820 */ /* 0x000fe20000400000 */
[----:B------:R-:W-:Y:S01]  /*5400*/  F2FP.F16.F32.PACK_AB R9, R4, R9 ;  /* 0x000000090409723e */ /* 0x000fe200000000ff */
[----:B------:R-:W-:Y:S01]  /*5410*/  @!P4 FMUL R123, R123, 16777216 ;  /* 0x4b8000007b7bc820 */ /* 0x000fe20000400000 */
[----:B------:R-:W-:Y:S01]  /*5420*/  LOP3.LUT R3, R5, 0x30, RZ, 0x3c, !PT ;  /* 0x0000003005037812 */ /* 0x000fe200078e3cff */
[----:B------:R-:W-:Y:S01]  /*5430*/  @!P4 FMUL R29, R29, 16777216 ;  /* 0x4b8000001d1dc820 */ /* 0x000fe20000400000 */
[----:B------:R-:W-:Y:S01]  /*5440*/  F2FP.F16.F32.PACK_AB R8, R43, R8 ;  /* 0x000000082b08723e */ /* 0x000fe200000000ff */
[----:B------:R-:W-:Y:S01]  /*5450*/  @!P3 FMUL R120, R120, 16777216 ;  /* 0x4b8000007878b820 */ /* 0x000fe20000400000 */
[----:B------:R-:W-:Y:S01]  /*5460*/  F2FP.F16.F32.PACK_AB R10, R45, R10 ;  /* 0x0000000a2d0a723e */ /* 0x000fe200000000ff */
[----:B------:R-:W-:Y:S01]  /*5470*/  @!P3 FMUL R124, R124, 16777216 ;  /* 0x4b8000007c7cb820 */ /* 0x000fe20000400000 */
[----:B------:R-:W-:Y:S01]  /*5480*/  LEA R4, R5, UR8, 0x1 ;  /* 0x0000000805047c11 */ /* 0x000fe2000f8e08ff */
[----:B------:R-:W-:Y:S01]  /*5490*/  BAR.SYNC.DEFER_BLOCKING 0x2, 0x80 ;  /* 0x0082000000007b1d */ /* 0x000fe20000010000 */
[----:B------:R-:W-:Y:S01]  /*54a0*/  F2FP.F16.F32.PACK_AB R12, R47, R12 ;  /* 0x0000000c2f0c723e */ /* 0x000fe200000000ff */
[----:B------:R-:W-:Y:S01]  /*54b0*/  @!P3 FMUL R32, R32, 16777216 ;  /* 0x4b8000002020b820 */ /* 0x000fe20000400000 */
        /* <DEDUP_REMOVED lines=8> */
[----:B------:R-:W-:Y:S01]  /*5540*/  LEA R0, R0, UR8, 0x1 ;  /* 0x0000000800007c11 */ /* 0x000fe2000f8e08ff */
        /* <DEDUP_REMOVED lines=30> */
[----:B------:R-:W-:Y:S01]  /*5730*/  FMUL R59, R229, R30 ;  /* 0x0000001ee53b7220 */ /* 0x000fe20000400000 */
[----:B------:R-:W-:Y:S01]  /*5740*/  @!P4 FMUL R151, R151, 16777216 ;  /* 0x4b8000009797c820 */ /* 0x000fe20000400000 */
[C---:B------:R-:W-:Y:S01]  /*5750*/  FMUL R26, R226.reuse, R123 ;  /* 0x0000007be21a7220 */ /* 0x040fe20000400000 */
[C---:B------:R-:W-:Y:S01]  /*5760*/  FMUL R27, R226.reuse, R29 ;  /* 0x0000001de21b7220 */ /* 0x040fe20000400000 */
[----:B------:R-:W-:Y:S01]  /*5770*/  STSM.16.M88.4 [R4+0x28000], R8 ;  /* 0x0280000804007844 */ /* 0x000fe20000000200 */
[C---:B------:R-:W-:Y:S01]  /*5780*/  FMUL R120, R229.reuse, R120 ;  /* 0x00000078e5787220 */ /* 0x040fe20000400000 */
[C---:B------:R-:W-:Y:S01]  /*5790*/  FMUL R124, R229.reuse, R124 ;  /* 0x0000007ce57c7220 */ /* 0x040fe20000400000 */
[C---:B------:R-:W-:Y:S01]  /*57a0*/  FMUL R61, R229.reuse, R32 ;  /* 0x00000020e53d7220 */ /* 0x040fe20000400000 */
[C---:B------:R-:W-:Y:S01]  /*57b0*/  FMUL R28, R226.reuse, R127 ;  /* 0x0000007fe21c7220 */ /* 0x040fe20000400000 */
[C---:B------:R-:W-:Y:S01]  /*57c0*/  FMUL R29, R226.reuse, R31 ;  /* 0x0000001fe21d7220 */ /* 0x040fe20000400000 */
[C---:B------:R-:W-:Y:S01]  /*57d0*/  FMUL R30, R226.reuse, R131 ;  /* 0x00000083e21e7220 */ /* 0x040fe20000400000 */
[----:B------:R1:W-:Y:S01]  /*57e0*/  STSM.16.M88.4 [R0+0x28000], R12 ;  /* 0x0280000c00007844 */ /* 0x0003e20000000200 */
[C---:B------:R-:W-:Y:S01]  /*57f0*/  FMUL R128, R229.reuse, R128 ;  /* 0x00000080e5807220 */ /* 0x040fe20000400000 */
        /* <DEDUP_REMOVED lines=12> */
[----:B------:R-:W-:Y:S01]  /*58c0*/  FMUL R148, R229, R148 ;  /* 0x00000094e5947220 */ /* 0x000fe20000400000 */
[C---:B------:R-:W-:Y:S01]  /*58d0*/  FMUL R35, R226.reuse, R35 ;  /* 0x00000023e2237220 */ /* 0x040fe20000400000 */
[C---:B-1----:R-:W-:Y:S01]  /*58e0*/  LOP3.LUT R0, R5.reuse, 0x1000, RZ, 0x3c, !PT ;  /* 0x0000100005007812 */ /* 0x042fe200078e3cff */
[C---:B------:R-:W-:Y:S01]  /*58f0*/  FMUL R34, R226.reuse, R139 ;  /* 0x0000008be2227220 */ /* 0x040fe20000400000 */
[C---:B------:R-:W-:Y:S01]  /*5900*/  FMUL R37, R226.reuse, R37 ;  /* 0x00000025e2257220 */ /* 0x040fe20000400000 */
[C---:B------:R-:W-:Y:S01]  /*5910*/  FMUL R36, R226.reuse, R143 ;  /* 0x0000008fe2247220 */ /* 0x040fe20000400000 */
[C---:B------:R-:W-:Y:S01]  /*5920*/  FMUL R39, R226.reuse, R39 ;  /* 0x00000027e2277220 */ /* 0x040fe20000400000 */
[C---:B------:R-:W-:Y:S01]  /*5930*/  FMUL R38, R226.reuse, R147 ;  /* 0x00000093e2267220 */ /* 0x040fe20000400000 */
[C---:B------:R-:W-:Y:S01]  /*5940*/  FMUL R41, R226.reuse, R41 ;  /* 0x00000029e2297220 */ /* 0x040fe20000400000 */
[----:B------:R1:W-:Y:S01]  /*5950*/  STSM.16.M88.4 [R3+0x28000], R20 ;  /* 0x0280001403007844 */ /* 0x0003e20000000200 */
[----:B--2---:R-:W-:Y:S01]  /*5960*/  LOP3.LUT R2, R5, 0x1010, RZ, 0x3c, !PT ;  /* 0x0000101005027812 */ /* 0x004fe200078e3cff */
[----:B------:R-:W-:Y:S01]  /*5970*/  FMUL R229, R229, R46 ;  /* 0x0000002ee5e57220 */ /* 0x000fe20000400000 */
[----:B------:R-:W-:Y:S01]  /*5980*/  FMUL R226, R226, R151 ;  /* 0x00000097e2e27220 */ /* 0x000fe20000400000 */
[----:B------:R-:W-:-:S02]  /*5990*/  F2FP.F16.F32.PACK_AB R25, R26, R25 ;  /* 0x000000191a19723e */ /* 0x000fc400000000ff */
[----:B------:R-:W-:Y:S02]  /*59a0*/  F2FP.F16.F32.PACK_AB R24, R59, R120 ;  /* 0x000000783b18723e */ /* 0x000fe400000000ff */
[----:B------:R-:W-:Y:S02]  /*59b0*/  F2FP.F16.F32.PACK_AB R26, R61, R124 ;  /* 0x0000007c3d1a723e */ /* 0x000fe400000000ff */
[----:B------:R-:W-:Y:S02]  /*59c0*/  F2FP.F16.F32.PACK_AB R27, R28, R27 ;  /* 0x0000001b1c1b723e */ /* 0x000fe400000000ff */
[----:B------:R-:W-:Y:S02]  /*59d0*/  F2FP.F16.F32.PACK_AB R29, R30, R29 ;  /* 0x0000001d1e1d723e */ /* 0x000fe400000000ff */
[----:B------:R-:W-:Y:S02]  /*59e0*/  LEA R0, R0, UR8, 0x1 ;  /* 0x0000000800007c11 */ /* 0x000fe4000f8e08ff */
[----:B-1----:R-:W-:-:S02]  /*59f0*/  LOP3.LUT R3, R5, 0x1020, RZ, 0x3c, !PT ;  /* 0x0000102005037812 */ /* 0x002fc400078e3cff */
[----:B------:R-:W-:Y:S01]  /*5a00*/  LOP3.LUT R5, R5, 0x1030, RZ, 0x3c, !PT ;  /* 0x0000103005057812 */ /* 0x000fe200078e3cff */
[----:B------:R-:W-:Y:S01]  /*5a10*/  STSM.16.M88.4 [R0+0x28000], R24 ;  /* 0x0280001800007844 */ /* 0x000fe20000000200 */
[----:B------:R-:W-:Y:S02]  /*5a20*/  F2FP.F16.F32.PACK_AB R28, R63, R128 ;  /* 0x000000803f1c723e */ /* 0x000fe400000000ff */
[----:B------:R-:W-:Y:S02]  /*5a30*/  F2FP.F16.F32.PACK_AB R30, R65, R132 ;  /* 0x00000084411e723e */ /* 0x000fe400000000ff */
[----:B------:R-:W-:Y:S02]  /*5a40*/  F2FP.F16.F32.PACK_AB R31, R32, R31 ;  /* 0x0000001f201f723e */ /* 0x000fe400000000ff */
[----:B------:R-:W-:Y:S02]  /*5a50*/  LEA R2, R2, UR8, 0x1 ;  /* 0x0000000802027c11 */ /* 0x000fe4000f8e08ff */
[----:B------:R-:W-:-:S02]  /*5a60*/  F2FP.F16.F32.PACK_AB R8, R67, R136 ;  /* 0x000000884308723e */ /* 0x000fc400000000ff */
[----:B------:R-:W-:Y:S01]  /*5a70*/  F2FP.F16.F32.PACK_AB R9, R34, R35 ;  /* 0x000000232209723e */ /* 0x000fe200000000ff */
[----:B------:R-:W-:Y:S01]  /*5a80*/  STSM.16.M88.4 [R2+0x28000], R28 ;  /* 0x0280001c02007844 */ /* 0x000fe20000000200 */
[----:B------:R-:W-:Y:S02]  /*5a90*/  F2FP.F16.F32.PACK_AB R10, R69, R140 ;  /* 0x0000008c450a723e */ /* 0x000fe400000000ff */
[----:B------:R-:W-:Y:S02]  /*5aa0*/  F2FP.F16.F32.PACK_AB R11, R36, R37 ;  /* 0x00000025240b723e */ /* 0x000fe400000000ff */
[----:B------:R-:W-:Y:S02]  /*5ab0*/  LEA R3, R3, UR8, 0x1 ;  /* 0x0000000803037c11 */ /* 0x000fe4000f8e08ff */
[----:B------:R-:W-:Y:S02]  /*5ac0*/  F2FP.F16.F32.PACK_AB R12, R71, R144 ;  /* 0x00000090470c723e */ /* 0x000fe400000000ff */
[----:B------:R-:W-:Y:S01]  /*5ad0*/  F2FP.F16.F32.PACK_AB R13, R38, R39 ;  /* 0x00000027260d723e */ /* 0x000fe200000000ff */
[----:B------:R-:W-:Y:S01]  /*5ae0*/  STSM.16.M88.4 [R3+0x28000], R8 ;  /* 0x0280000803007844 */ /* 0x000fe20000000200 */
[----:B------:R-:W-:-:S02]  /*5af0*/  F2FP.F16.F32.PACK_AB R14, R229, R148 ;  /* 0x00000094e50e723e */ /* 0x000fc400000000ff */
[----:B------:R-:W-:Y:S02]  /*5b00*/  F2FP.F16.F32.PACK_AB R15, R226, R41 ;  /* 0x00000029e20f723e */ /* 0x000fe400000000ff */
[----:B------:R-:W-:-:S05]  /*5b10*/  LEA R5, R5, UR8, 0x1 ;  /* 0x0000000805057c11 */ /* 0x000fca000f8e08ff */
[----:B------:R1:W-:Y:S01]  /*5b20*/  STSM.16.M88.4 [R5+0x28000], R12 ;  /* 0x0280000c05007844 */ /* 0x0003e20000000200 */
[----:B------:R2:W-:Y:S06]  /*5b30*/  MEMBAR.ALL.CTA ;  /* 0x0000000000007992 */ /* 0x0005ec0000008000 */
[----:B--2---:R-:W2:Y:S02]  /*5b40*/  FENCE.VIEW.ASYNC.S ;  /* 0x00000000000073c6 */ /* 0x004ea40000000000 */
[----:B--2---:R-:W-:Y:S06]  /*5b50*/  BAR.SYNC.DEFER_BLOCKING 0x2, 0x80 ;  /* 0x0082000000007b1d */ /* 0x004fec0000010000 */
[----:B------:R2:W-:Y:S01]  /*5b60*/  @UP0 UTMASTG.2D [UR12], [UR4] ;  /* 0x0000000c040003b5 */ /* 0x0005e20008008000 */
[----:B------:R0:W-:Y:S01]  /*5b70*/  UTMACMDFLUSH ;  /* 0x00000000000079b7 */ /* 0x0001e20000000000 */
[----:B------:R-:W-:-:S04]  /*5b80*/  DEPBAR.LE SB0, 0x0 ;  /* 0x000080000000791a */ /* 0x000fc80000000000 */
[----:B------:R-:W-:Y:S08]  /*5b90*/  BAR.SYNC.DEFER_BLOCKING 0x2, 0x80 ;  /* 0x0082000000007b1d */ /* 0x000ff00000010000 */
[----:B------:R-:W-:Y:S08]  /*5ba0*/  BAR.SYNC.DEFER_BLOCKING 0x1 ;  /* 0x0040000000007b1d */ /* 0x000ff00000010000 */
[----:B-1----:R-:W1:-:S00]  /*5bb0*/  USETMAXREG.DEALLOC.CTAPOOL 0x78 ;  /* 0x00000078000079c8 */ /* 0x002e4000080e0500 */
[----:B-12---:R-:W-:Y:S05]  /*5bc0*/  BRA `(.L_x_10) ;  /* 0xffffffa400507947 */ /* 0x006fea000383ffff */
.L_x_1:
[----:B------:R-:W-:-:S13]  /*5bd0*/  ISETP.NE.AND P0, PT, R0, 0x1, PT ;  /* 0x000000010000780c */ /* 0x000fda0003f05270 */
[----:B------:R-:W-:Y:S05]  /*5be0*/  @!P0 BRA `(.L_x_11) ;  /* 0x0000000000148947 */ /* 0x000fea0003800000 */
[----:B------:R-:W-:-:S13]  /*5bf0*/  ISETP.NE.AND P0, PT, R0, 0x2, PT ;  /* 0x000000020000780c */ /* 0x000fda0003f05270 */
[----:B------:R-:W-:Y:S05]  /*5c00*/  @!P0 EXIT ;  /* 0x000000000000894d */ /* 0x000fea0003800000 */
[----:B------:R-:W-:Y:S08]  /*5c10*/  BAR.SYNC.DEFER_BLOCKING 0x1 ;  /* 0x0040000000007b1d */ /* 0x000ff00000010000 */
[----:B------:R-:W-:Y:S06]  /*5c20*/  BAR.SYNC.DEFER_BLOCKING 0x1 ;  /* 0x0040000000007b1d */ /* 0x000fec0000010000 */
[----:B------:R-:W-:Y:S05]  /*5c30*/  BRA `(.L_x_10) ;  /* 0xffffffa400347947 */ /* 0x000fea000383ffff */
.L_x_11:
[----:B------:R-:W-:-:S08]  /*5c40*/  NOP ;  /* 0x0000000000007918 */ /* 0x000fd00000000000 */
[----:B------:R-:W1:Y:S02]  /*5c50*/  USETMAXREG.TRY_ALLOC.CTAPOOL UP0, 0xe8 ;  /* 0x000000e8000079c8 */ /* 0x000e640008000600 */
[----:B-1----:R-:W-:-:S13]  /*5c60*/  PLOP3.LUT P0, PT, PT, PT, UP0, 0x80, 0x0 ;  /* 0x000000000000781c */ /* 0x002fda0003f0f008 */
[----:B------:R-:W-:Y:S05]  /*5c70*/  @!P0 BRA `(.L_x_11) ;  /* 0xfffffffc00f08947 */ /* 0x000fea000383ffff */
[----:B------:R-:W-:Y:S06]  /*5c80*/  BAR.SYNC.DEFER_BLOCKING 0x1 ;  /* 0x0040000000007b1d */ /* 0x000fec0000010000 */
[----:B------:R-:W1:Y:S02]  /*5c90*/  SYNCS.PHASECHK.TRANS64.TRYWAIT P0, [UR8+0x30008], RZ ;  /* 0x030008ffff0075a7 */ /* 0x000e640008000148 */
[----:B-1----:R-:W-:Y:S05]  /*5ca0*/  @!P0 BRA `(.L_x_12) ;  /* 0x0000006400f08947 */ /* 0x002fea0003800000 */
.L_x_37:
        /* <DEDUP_REMOVED lines=11> */
.L_x_38:
[----:B------:R-:W-:Y:S06]  /*5d60*/  BAR.ARV 0x9, 0x100 ;  /* 0x0244000000007b1d */ /* 0x000fec0000002000 */
[----:B------:R-:W-:Y:S02]  /*5d70*/  UIADD3 UR38, UP1, UR9, 0x4000002, URZ ;  /* 0x0400000209267890 */ /* 0x000fe4000ff3e03f */
[----:B------:R-:W-:Y:S01]  /*5d80*/  BAR.SYNC.DEFER_BLOCKING 0xa, 0x100 ;  /* 0x0284000000007b1d */ /* 0x000fe20000010000 */
[----:B------:R-:W-:-:S05]  /*5d90*/  UIADD3 UR36, UP0, UR5, 0x2000002, URZ ;  /* 0x0200000205247890 */ /* 0x000fca000ff1e03f */
[----:B------:R-:W-:Y:S01]  /*5da0*/  UMOV UR4, URZ ;  /* 0x0000003f00047c82 */ /* 0x000fe20008000000 */
[----:B------:R-:W-:Y:S01]  /*5db0*/  UMOV UR5, URZ ;  /* 0x0000003f00057c82 */ /* 0x000fe20008000000 */
[----:B------:R-:W-:Y:S01]  /*5dc0*/  UIADD3.X UR37, UR4, 0x40000040, URZ, UP0, !UPT ;  /* 0x4000004004257890 */ /* 0x000fe200087fe43f */
[----:B------:R-:W1:Y:S01]  /*5dd0*/  S2R R226, SR_TID.X ;  /* 0x0000000000e27919 */ /* 0x000e620000002100 */
[----:B------:R-:W-:Y:S02]  /*5de0*/  UIADD3.X UR39, UR5, 0x40000040, URZ, UP1, !UPT ;  /* 0x4000004005277890 */ /* 0x000fe40008ffe43f */
[----:B------:R-:W-:Y:S02]  /*5df0*/  UIADD3 UR42, UP0, UR38, 0x2, URZ ;  /* 0x00000002262a7890 */ /* 0x000fe4000ff1e03f */
[----:B------:R-:W-:Y:S02]  /*5e00*/  UIADD3.64 UR40, UR36, 0x2, URZ ;  /* 0x0000000224287897 */ /* 0x000fe4000fffe03f */
[----:B------:R-:W-:-:S02]  /*5e10*/  UIADD3.X UR43, UR39, URZ, URZ, UP0, !UPT ;  /* 0x0000003f272b7290 */ /* 0x000fc400087fe43f */
[----:B------:R-:W-:Y:S02]  /*5e20*/  UIADD3 UR18, UP0, UR38, 0x4, URZ ;  /* 0x0000000426127890 */ /* 0x000fe4000ff1e03f */
[----:B------:R-:W-:Y:S02]  /*5e30*/  UIADD3.64 UR16, UR36, 0x4, URZ ;  /* 0x0000000424107897 */ /* 0x000fe4000fffe03f */
[----:B------:R-:W-:Y:S01]  /*5e40*/  UIADD3.X UR19, UR39, URZ, URZ, UP0, !UPT ;  /* 0x0000003f27137290 */ /* 0x000fe200087fe43f */
[----:B------:R-:W-:Y:S01]  /*5e50*/  WARPGROUP.ARRIVE ;  /* 0x00000000000079c5 */ /* 0x000fe20000000000 */
[----:B------:R-:W-:Y:S02]  /*5e60*/  UIADD3 UR22, UP0, UR38, 0x3fe, URZ ;  /* 0x000003fe26167890 */ /* 0x000fe4000ff1e03f */
[----:B------:R-:W-:Y:S02]  /*5e70*/  UIADD3.64 UR20, UR36, 0x1fe, URZ ;  /* 0x000001fe24147897 */ /* 0x000fe4000fffe03f */
[----:B------:R-:W-:Y:S01]  /*5e80*/  UIADD3.X UR23, UR39, URZ, URZ, UP0, !UPT ;  /* 0x0000003f27177290 */ /* 0x000fe200087fe43f */
[----:B------:R-:W-:Y:S01]  /*5e90*/  HGMMA.64x128x16.F32 R24, gdesc[UR12], RZ, !UPT ;  /* 0x01e000000c1879f0 */ /* 0x000fe2000c7008ff */
[----:B------:R-:W-:-:S02]  /*5ea0*/  UIADD3 UR26, UP0, UR38, 0x400, URZ ;  /* 0x00000400261a7890 */ /* 0x000fc4000ff1e03f */
[----:B------:R-:W-:Y:S02]  /*5eb0*/  UIADD3.64 UR24, UR36, 0x200, URZ ;  /* 0x0000020024187897 */ /* 0x000fe4000fffe03f */
[----:B------:R-:W-:Y:S02]  /*5ec0*/  UIADD3.X UR27, UR39, URZ, URZ, UP0, !UPT ;  /* 0x0000003f271b7290 */ /* 0x000fe400087fe43f */
[----:B------:R-:W-:Y:S02]  /*5ed0*/  UIADD3 UR30, UP0, UR38, 0x402, URZ ;  /* 0x00000402261e7890 */ /* 0x000fe4000ff1e03f */
[----:B------:R-:W-:Y:S02]  /*5ee0*/  UIADD3.64 UR28, UR36, 0x202, URZ ;  /* 0x00000202241c7897 */ /* 0x000fe4000fffe03f */
[----:B------:R-:W-:Y:S01]  /*5ef0*/  UIADD3.X UR31, UR39, URZ, URZ, UP0, !UPT ;  /* 0x0000003f271f7290 */ /* 0x000fe200087fe43f */
[----:B-1----:R-:W-:Y:S01]  /*5f00*/  IADD3 R226, R226, -0x100, RZ ;  /* 0xffffff00e2e27810 */ /* 0x002fe20007ffe0ff */
[----:B------:R-:W-:-:S02]  /*5f10*/  UIADD3 UR34, UP0, UR38, 0x404, URZ ;  /* 0x0000040426227890 */ /* 0x000fc4000ff1e03f */
[----:B------:R-:W-:Y:S01]  /*5f20*/  UIADD3.64 UR32, UR36, 0x204, URZ ;  /* 0x0000020424207897 */ /* 0x000fe2000fffe03f */
[----:B------:R-:W-:Y:S01]  /*5f30*/  ISETP.NE.AND P5, PT, R226, RZ, PT ;  /* 0x000000ffe200720c */ /* 0x000fe20003fa5270 */
[----:B------:R-:W-:Y:S01]  /*5f40*/  UIADD3.X UR35, UR39, URZ, URZ, UP0, !UPT ;  /* 0x0000003f27237290 */ /* 0x000fe200087fe43f */
[----:B------:R-:W-:Y:S01]  /*5f50*/  UMOV UR45, URZ ;  /* 0x0000003f002d7c82 */ /* 0x000fe20008000000 */
[----:B------:R-:W-:Y:S01]  /*5f60*/  UMOV UR11, 0x1 ;  /* 0x00000001000b7882 */ /* 0x000fe20000000000 */
[----:B------:R-:W-:-:S12]  /*5f70*/  HGMMA.64x128x16.F32 R24, gdesc[UR36], R24 ;  /* 0x01e00000241879f0 */ /* 0x000fd80008700818 */
[----:B------:R-:W-:-:S12]  /*5f80*/  HGMMA.64x128x16.F32 R24, gdesc[UR40], R24 ;  /* 0x01e00000281879f0 */ /* 0x000fd80008700818 */
[----:B------:R-:W-:-:S12]  /*5f90*/  HGMMA.64x128x16.F32 R24, gdesc[UR16], R24 ;  /* 0x01e00000101879f0 */ /* 0x000fd80008700818 */
[----:B------:R-:W-:-:S12]  /*5fa0*/  HGMMA.64x128x16.F32 R24, gdesc[UR20], R24 ;  /* 0x01e00000141879f0 */ /* 0x000fd80008700818 */
[----:B------:R-:W-:-:S12]  /*5fb0*/  HGMMA.64x128x16.F32 R24, gdesc[UR24], R24 ;  /* 0x01e00000181879f0 */ /* 0x000fd80008700818 */
[----:B------:R-:W-:-:S12]  /*5fc0*/  HGMMA.64x128x16.F32 R24, gdesc[UR28], R24 ;  /* 0x01e000001c1879f0 */ /* 0x000fd80008700818 */
[----:B------:R-:W-:Y:S03]  /*5fd0*/  HGMMA.64x128x16.F32 R24, gdesc[UR32], R24, gsb0 ;  /* 0x01e00000201879f0 */ /* 0x000fe60008000818 */
        /* <DEDUP_REMOVED lines=418> */
.L_x_17:
[----:B------:R-:W-:Y:S01]  /*7a00*/  ULEA.HI UR9, UR5, UR5, URZ, 0x1 ;  /* 0x0000000505097291 */ /* 0x000fe2000f8f083f */
[----:B------:R-:W-:Y:S03]  /*7a10*/  BAR.SYNC.DEFER_BLOCKING 0x3, 0x80 ;  /* 0x00c2000000007b1d */ /* 0x000fe60000010000 */
[----:B------:R-:W-:-:S03]  /*7a20*/  ULOP3.LUT UR9, UR9, 0xfffffffe, URZ, 0xc0, !UPT ;  /* 0xfffffffe09097892 */ /* 0x000fc6000f8ec03f */
[----:B------:R-:W-:Y:S01]  /*7a30*/  UMOV UR15, 0x40000040 ;  /* 0x40000040000f7882 */ /* 0x000fe20000000000 */
[----:B------:R-:W-:-:S04]  /*7a40*/  UIADD3 UR45, -UR9, UR5, URZ ;  /* 0x00000005092d7290 */ /* 0x000fc8000fffe13f */
[----:B------:R-:W-:Y:S02]  /*7a50*/  UISETP.NE.AND UP0, UPT, UR45, URZ, UPT ;  /* 0x0000003f2d00728c */ /* 0x000fe4000bf05270 */
[----:B------:R-:W-:Y:S02]  /*7a60*/  ULEA UR14, UR45, UR8, 0xf ;  /* 0x000000082d0e7291 */ /* 0x000fe4000f8e783f */
[----:B------:R-:W-:Y:S02]  /*7a70*/  USEL UR9, URZ, 0x1, UP0 ;  /* 0x000000013f097887 */ /* 0x000fe40008000000 */
[----:B------:R-:W-:Y:S02]  /*7a80*/  USHF.R.U32.HI UR14, URZ, 0x4, UR14 ;  /* 0x000000043f0e7899 */ /* 0x000fe4000801160e */
[----:B------:R-:W-:Y:S02]  /*7a90*/  ULOP3.LUT UR4, UR4, UR9, URZ, 0x3c, !UPT ;  /* 0x0000000904047292 */ /* 0x000fe4000f8e3c3f */
[----:B------:R-:W-:-:S02]  /*7aa0*/  ULEA UR9, UR45, UR8, 0x3 ;  /* 0x000000082d097291 */ /* 0x000fc4000f8e183f */
[----:B------:R-:W-:Y:S02]  /*7ab0*/  USHF.L.U32 UR19, UR4, 0x1f, URZ ;  /* 0x0000001f04137899 */ /* 0x000fe4000800063f */
[----:B------:R-:W-:-:S04]  /*7ac0*/  USGXT.U32 UR18, UR14, 0xe ;  /* 0x0000000e0e12789a */ /* 0x000fc80008000000 */
[----:B------:R-:W-:Y:S01]  /*7ad0*/  MOV R0, UR19 ;  /* 0x0000001300007c02 */ /* 0x000fe20008000f00 */
[----:B------:R-:W-:-:S03]  /*7ae0*/  ULOP3.LUT UR14, UR18, 0x4000000, URZ, 0xfc, !UPT ;  /* 0x04000000120e7892 */ /* 0x000fc6000f8efc3f */
[----:B------:R-:W1:Y:S02]  /*7af0*/  SYNCS.PHASECHK.TRANS64.TRYWAIT P0, [UR9+0x30020], R0 ;  /* 0x03002000ff0075a7 */ /* 0x000e640008000149 */
[----:B-1----:R-:W-:Y:S07]  /*7b00*/  @!P0 BRA `(.L_x_15) ;  /* 0x0000004800708947 */ /* 0x002fee0003800000 */
.L_x_39:
        /* <DEDUP_REMOVED lines=30> */
.L_x_40:
        /* <DEDUP_REMOVED lines=413> */
.L_x_14:
        /* <DEDUP_REMOVED lines=47> */
.L_x_41:
[----:B------:R-:W-:-:S06]  /*99b0*/  WARPGROUP.ARRIVE ;  /* 0x00000000000079c5 */ /* 0x000fcc0000000000 */
[----:B------:R-:W1:Y:S01]  /*99c0*/  S2R R184, SR_TID.X ;  /* 0x0000000000b87919 */ /* 0x000e620000002100 */
[----:B------:R-:W-:Y:S01]  /*99d0*/  UIADD3 UR9, UR8, 0x2c000, URZ ;  /* 0x0002c00008097890 */ /* 0x000fe2000fffe03f */
[----:B------:R-:W-:Y:S01]  /*99e0*/  FSETP.GEU.AND P0, PT, R229, 1.175494350822287508e-38, PT ;  /* 0x00800000e500780b */ /* 0x000fe20003f0e000 */
[C---:B------:R-:W-:Y:S01]  /*99f0*/  FMUL R3, R226.reuse, 8388608 ;  /* 0x4b000000e2037820 */ /* 0x040fe20000400000 */
[----:B------:R-:W-:-:S06]  /*9a00*/  FSETP.GEU.AND P2, PT, R226, 1.175494350822287508e-38, PT ;  /* 0x00800000e200780b */ /* 0x000fcc0003f4e000 */
[----:B------:R-:W-:Y:S01]  /*9a10*/  HGMMA.64x128x16.F32 R88, R24, gdesc[UR8].tnspB, R88 ;  /* 0x41e0000818587df0 */ /* 0x000fe20008700858 */
[----:B------:R-:W-:Y:S01]  /*9a20*/  UIADD3 UR10, UP0, UR4, 0x4000080, URZ ;  /* 0x04000080040a7890 */ /* 0x000fe2000ff1e03f */
[----:B------:R-:W-:Y:S01]  /*9a30*/  MOV R9, 0x3dc6b27f ;  /* 0x3dc6b27f00097802 */ /* 0x000fe20000000f00 */
[----:B------:R-:W-:Y:S01]  /*9a40*/  ULDC UR12, c[0x0][0x518] ;  /* 0x00014600000c7ab9 */ /* 0x000fe20000000800 */
[----:B------:R-:W-:Y:S01]  /*9a50*/  UMOV UR4, URZ ;  /* 0x0000003f00047c82 */ /* 0x000fe20008000000 */
[----:B------:R-:W-:Y:S01]  /*9a60*/  FSEL R17, R3, R226, !P2 ;  /* 0x000000e203117208 */ /* 0x000fe20005000000 */
[----:B------:R-:W-:Y:S01]  /*9a70*/  UIADD3.X UR11, UR4, 0x40000040, URZ, UP0, !UPT ;  /* 0x40000040040b7890 */ /* 0x000fe200087fe43f */
[----:B------:R-:W2:Y:S01]  /*9a80*/  S2R R18, SR_TID.X ;  /* 0x0000000000127919 */ /* 0x000ea20000002100 */
[----:B------:R-:W-:Y:S01]  /*9a90*/  ULOP3.LUT UR44, UR44, 0x1, URZ, 0xc0, !UPT ;  /* 0x000000012c2c7892 */ /* 0x000fe2000f8ec03f */
[C---:B------:R-:W-:Y:S01]  /*9aa0*/  IADD3 R3, R17.reuse, -0x3f3504f3, RZ ;  /* 0xc0cafb0d11037810 */ /* 0x040fe20007ffe0ff */
[----:B------:R-:W-:Y:S01]  /*9ab0*/  UIADD3.64 UR14, UR10, 0x80, URZ ;  /* 0x000000800a0e7897 */ /* 0x000fe2000fffe03f */
[----:B------:R-:W-:Y:S01]  /*9ac0*/  ISETP.GE.U32.AND P3, PT, R17, 0x7f800000, PT ;  /* 0x7f8000001100780c */ /* 0x000fe20003f66070 */
[----:B------:R-:W-:Y:S01]  /*9ad0*/  ULDC.64 UR4, c[0x0][0x218] ;  /* 0x0000860000047ab9 */ /* 0x000fe20000000a00 */
[----:B------:R-:W-:-:S04]  /*9ae0*/  LOP3.LUT R10, R3, 0xff800000, RZ, 0xc0, !PT ;  /* 0xff800000030a7812 */ /* 0x000fc800078ec0ff */
[----:B------:R-:W-:-:S05]  /*9af0*/  IADD3 R7, R17, -R10, RZ ;  /* 0x8000000a11077210 */ /* 0x000fca0007ffe0ff */
[----:B------:R-:W-:Y:S01]  /*9b00*/  FADD R12, R7, -1 ;  /* 0xbf800000070c7421 */ /* 0x000fe20000000000 */
[C---:B-1----:R-:W-:Y:S02]  /*9b10*/  SHF.L.U32 R2, R184.reuse, 0x1, RZ ;  /* 0x00000001b8027819 */ /* 0x042fe400000006ff */
[----:B------:R-:W-:Y:S02]  /*9b20*/  LOP3.LUT R5, R184, 0x1c, RZ, 0xc0, !PT ;  /* 0x0000001cb8057812 */ /* 0x000fe400078ec0ff */
[----:B------:R-:W-:Y:S02]  /*9b30*/  LOP3.LUT R2, R2, 0xc0, RZ, 0xc0, !PT ;  /* 0x000000c002027812 */ /* 0x000fe400078ec0ff */
[----:B------:R-:W-:Y:S02]  /*9b40*/  SHF.R.S32.HI R8, RZ, 0x1, R184 ;  /* 0x00000001ff087819 */ /* 0x000fe400000114b8 */
[----:B------:R-:W-:Y:S01]  /*9b50*/  IADD3 R5, R5, UR9, R2 ;  /* 0x0000000905057c10 */ /* 0x000fe2000fffe002 */
[----:B------:R-:W-:Y:S01]  /*9b60*/  FMUL R2, R229, 8388608 ;  /* 0x4b000000e5027820 */ /* 0x000fe20000400000 */
[----:B------:R-:W-:-:S02]  /*9b70*/  SGXT R8, R8, 0x1 ;  /* 0x000000010808781a */ /* 0x000fc40000000200 */
[----:B------:R-:W-:Y:S02]  /*9b80*/  SHF.L.U32 R14, R184, 0x6, RZ ;  /* 0x00000006b80e7819 */ /* 0x000fe400000006ff */
[----:B------:R-:W-:Y:S02]  /*9b90*/  FSEL R15, R2, R229, !P0 ;  /* 0x000000e5020f7208 */ /* 0x000fe40004000000 */
[----:B------:R-:W-:Y:S02]  /*9ba0*/  LOP3.LUT R13, R8, 0x90, RZ, 0xc0, !PT ;  /* 0x00000090080d7812 */ /* 0x000fe400078ec0ff */
[----:B------:R-:W-:Y:S02]  /*9bb0*/  IADD3 R2, R15, -0x3f3504f3, RZ ;  /* 0xc0cafb0d0f027810 */ /* 0x000fe40007ffe0ff */
[----:B------:R-:W-:Y:S02]  /*9bc0*/  LOP3.LUT R13, R13, 0x200, R14, 0xf8, !PT ;  /* 0x000002000d0d7812 */ /* 0x000fe400078ef80e */
[----:B------:R-:W-:-:S02]  /*9bd0*/  LOP3.LUT R6, R2, 0xff800000, RZ, 0xc0, !PT ;  /* 0xff80000002067812 */ /* 0x000fc400078ec0ff */
[----:B------:R-:W-:Y:S02]  /*9be0*/  SHF.R.S32.HI R16, RZ, 0x2, R184 ;  /* 0x00000002ff107819 */ /* 0x000fe400000114b8 */
[C---:B------:R-:W-:Y:S02]  /*9bf0*/  IADD3 R4, R15.reuse, -R6, RZ ;  /* 0x800000060f047210 */ /* 0x040fe40007ffe0ff */
[C---:B------:R-:W-:Y:S02]  /*9c00*/  ISETP.GE.U32.AND P4, PT, R15.reuse, 0x7f800000, PT ;  /* 0x7f8000000f00780c */ /* 0x040fe40003f86070 */
[----:B------:R-:W-:Y:S01]  /*9c10*/  SHF.L.U32 R19, R184, 0x5, RZ ;  /* 0x00000005b8137819 */ /* 0x000fe200000006ff */
[----:B------:R-:W-:Y:S01]  /*9c20*/  FADD R8, R4, -1 ;  /* 0xbf80000004087421 */ /* 0x000fe20000000000 */
[----:B------:R-:W-:Y:S02]  /*9c30*/  LOP3.LUT R4, R184, 0x1, RZ, 0xc0, !PT ;  /* 0x00000001b8047812 */ /* 0x000fe400078ec0ff */
[----:B------:R-:W-:Y:S01]  /*9c40*/  FSETP.NEU.AND P6, PT, R15, RZ, PT ;  /* 0x000000ff0f00720b */ /* 0x000fe20003fcd000 */
[-C--:B------:R-:W-:Y:S01]  /*9c50*/  FFMA.FTZ R7, R8, R9.reuse, -0.16845393180847167969 ;  /* 0xbe2c7f3008077423 */ /* 0x080fe20000010009 */
[----:B------:R-:W-:Y:S01]  /*9c60*/  FFMA.FTZ R9, R12, R9, -0.16845393180847167969 ;  /* 0xbe2c7f300c097423 */ /* 0x000fe20000010009 */
[----:B------:R-:W-:-:S02]  /*9c70*/  IADD3 R4, -R4, RZ, RZ ;  /* 0x000000ff04047210 */ /* 0x000fc40007ffe1ff */
[----:B------:R-:W-:Y:S01]  /*9c80*/  FFMA.FTZ R7, R8, R7, 0.1716887056827545166 ;  /* 0x3e2fcf2a08077423 */ /* 0x000fe20000010007 */
[----:B------:R-:W-:Y:S01]  /*9c90*/  FFMA.FTZ R9, R12, R9, 0.1716887056827545166 ;  /* 0x3e2fcf2a0c097423 */ /* 0x000fe20000010009 */
[----:B------:R-:W-:Y:S02]  /*9ca0*/  LOP3.LUT R14, R13, 0x48, R4, 0xf8, !PT ;  /* 0x000000480d0e7812 */ /* 0x000fe400078ef804 */
[----:B------:R-:W-:Y:S01]  /*9cb0*/  FFMA.FTZ R7, R8, R7, -0.17900948226451873779 ;  /* 0xbe374e4308077423 */ /* 0x000fe20000010007 */
[----:B------:R-:W-:Y:S02]  /*9cc0*/  SGXT R13, R16, 0x1 ;  /* 0x00000001100d781a */ /* 0x000fe40000000200 */
[----:B------:R-:W-:Y:S02]  /*9cd0*/  FSEL R4, RZ, -23, P0 ;  /* 0xc1b80000ff047808 */ /* 0x000fe40000000000 */
[----:B------:R-:W-:Y:S02]  /*9ce0*/  ELECT P0, URZ, PT ;  /* 0x00000000003f782f */ /* 0x000fe40003800000 */
[----:B------:R-:W-:-:S02]  /*9cf0*/  LOP3.LUT R13, R14, 0x120, R13, 0xf8, !PT ;  /* 0x000001200e0d7812 */ /* 0x000fc400078ef80d */
[----:B--2---:R-:W-:-:S04]  /*9d00*/  IADD3 R18, R18, -0x100, RZ ;  /* 0xffffff0012127810 */ /* 0x004fc80007ffe0ff */
[----:B------:R-:W-:-:S13]  /*9d10*/  ISETP.LT.U32.AND P0, PT, R18, 0x40, P0 ;  /* 0x000000401200780c */ /* 0x000fda0000701070 */
[----:B------:R-:W-:Y:S01]  /*9d20*/  VOTEU.ANY UP1, P0 ;  /* 0x00000000003f7886 */ /* 0x000fe20000020100 */
        /* <DEDUP_REMOVED lines=18> */
[----:B------:R-:W-:Y:S02]  /*9e50*/  ULEA UR12, UR44, UR9, 0xd ;  /* 0x000000092c0c7291 */ /* 0x000fe4000f8e683f */
[----:B------:R-:W-:Y:S02]  /*9e60*/  UIMAD.WIDE UR4, UR11, 0x4, UR4 ;  /* 0x000000040b0478a5 */ /* 0x000fe4000f8e0204 */
[----:B------:R-:W-:-:S04]  /*9e70*/  UIADD3 UR14, UR11, 0x40, UR10 ;  /* 0x000000400b0e7890 */ /* 0x000fc8000fffe00a */
[----:B------:R-:W-:Y:S01]  /*9e80*/  MOV R2, UR4 ;  /* 0x0000000400027c02 */ /* 0x000fe20008000f00 */
[----:B------:R-:W-:Y:S01]  /*9e90*/  @UP1 UIADD3 UR4, UP0, UR46, 0x270, URZ ;  /* 0x000002702e041890 */ /* 0x000fe2000ff1e03f */
[----:B------:R-:W-:-:S03]  /*9ea0*/  MOV R3, UR5 ;  /* 0x0000000500037c02 */ /* 0x000fc60008000f00 */
[----:B------:R-:W-:Y:S01]  /*9eb0*/  @UP1 UIADD3.X UR5, URZ, UR47, URZ, UP0, !UPT ;  /* 0x0000002f3f051290 */ /* 0x000fe200087fe43f */
[----:B------:R-:W-:-:S04]  /*9ec0*/  IMAD.WIDE R2, R11, 0x4, R2 ;  /* 0x000000040b027825 */ /* 0x000fc800078e0202 */
[----:B------:R-:W-:Y:S01]  /*9ed0*/  FFMA.FTZ R11, R12, R9, -0.17900948226451873779 ;  /* 0xbe374e430c0b7423 */ /* 0x000fe20000010009 */
[----:B------:R-:W-:Y:S01]  /*9ee0*/  FFMA.FTZ R9, R8, R7, 0.20512372255325317383 ;  /* 0x3e520bf408097423 */ /* 0x000fe20000010007 */
[----:B------:R-:W-:Y:S01]  /*9ef0*/  I2FP.F32.S32 R7, R6 ;  /* 0x0000000600077245 */ /* 0x000fe20000201400 */
[----:B------:R-:W-:Y:S01]  /*9f00*/  VOTEU.ANY UP0, P0 ;  /* 0x00000000003f7886 */ /* 0x000fe20000000100 */
[----:B------:R-:W-:Y:S01]  /*9f10*/  FFMA.FTZ R11, R12, R11, 0.20512372255325317383 ;  /* 0x3e520bf40c0b7423 */ /* 0x000fe2000001000b */
[----:B------:R-:W-:Y:S01]  /*9f20*/  FFMA.FTZ R9, R8, R9, -0.24046532809734344482 ;  /* 0xbe763c8b08097423 */ /* 0x000fe20000010009 */
[----:B------:R-:W-:Y:S01]  /*9f30*/  SHF.R.U32.HI R6, RZ, 0x1, R184 ;  /* 0x00000001ff067819 */ /* 0x000fe200000116b8 */
[----:B------:R-:W-:Y:S01]  /*9f40*/  FFMA.FTZ R7, R7, 1.1920928955078125e-07, R4 ;  /* 0x3400000007077823 */ /* 0x000fe20000010004 */
[----:B------:R-:W-:Y:S01]  /*9f50*/  FFMA.FTZ R11, R12, R11, -0.24046532809734344482 ;  /* 0xbe763c8b0c0b7423 */ /* 0x000fe2000001000b */
[----:B------:R-:W-:Y:S01]  /*9f60*/  FFMA.FTZ R9, R8, R9, 0.28857114911079406738 ;  /* 0x3e93bf9908097423 */ /* 0x000fe20000010009 */
[----:B------:R-:W-:-:S02]  /*9f70*/  LOP3.LUT R6, R13, 0x8, R6, 0x78, !PT ;  /* 0x000000080d067812 */ /* 0x000fc400078e7806 */
[----:B------:R-:W-:Y:S01]  /*9f80*/  FFMA.FTZ R11, R12, R11, 0.28857114911079406738 ;  /* 0x3e93bf990c0b7423 */ /* 0x000fe2000001000b */
[----:B------:R-:W-:Y:S01]  /*9f90*/  FFMA.FTZ R9, R8, R9, -0.36067417263984680176 ;  /* 0xbeb8aa4908097423 */ /* 0x000fe20000010009 */
[----:B------:R-:W-:Y:S02]  /*9fa0*/  FSEL R4, RZ, -23, P2 ;  /* 0xc1b80000ff047808 */ /* 0x000fe40001000000 */
[----:B------:R-:W-:Y:S01]  /*9fb0*/  FFMA.FTZ R13, R12, R11, -0.36067417263984680176 ;  /* 0xbeb8aa490c0d7423 */ /* 0x000fe2000001000b */
[----:B------:R-:W-:Y:S01]  /*9fc0*/  FFMA.FTZ R9, R8, R9, 0.48089820146560668945 ;  /* 0x3ef6384a08097423 */ /* 0x000fe20000010009 */
[----:B------:R-:W-:Y:S02]  /*9fd0*/  I2FP.F32.S32 R11, R10 ;  /* 0x0000000a000b7245 */ /* 0x000fe40000201400 */
[----:B------:R-:W-:Y:S01]  /*9fe0*/  FFMA.FTZ R13, R12, R13, 0.48089820146560668945 ;  /* 0x3ef6384a0c0d7423 */ /* 0x000fe2000001000d */
[----:B------:R-:W-:Y:S01]  /*9ff0*/  FFMA.FTZ R9, R8, R9, -0.72134751081466674805 ;  /* 0xbf38aa3b08097423 */ /* 0x000fe20000010009 */
[----:B------:R-:W-:Y:S01]  /*a000*/  LOP3.LUT R19, R6, 0x400, R19, 0xf8, !PT ;  /* 0x0000040006137812 */ /* 0x000fe200078ef813 */
[----:B------:R-:W-:Y:S01]  /*a010*/  FFMA.FTZ R11, R11, 1.1920928955078125e-07, R4 ;  /* 0x340000000b0b7823 */ /* 0x000fe20000010004 */
[----:B------:R-:W-:Y:S01]  /*a020*/  FFMA.FTZ R13, R12, R13, -0.72134751081466674805 ;  /* 0xbf38aa3b0c0d7423 */ /* 0x000fe2000001000d */
[----:B------:R-:W-:Y:S01]  /*a030*/  FMUL R9, R8, R9 ;  /* 0x0000000908097220 */ /* 0x000fe20000400000 */
[----:B------:R-:W-:-:S02]  /*a040*/  LOP3.LUT P2, R6, R184, 0x40, RZ, 0xc0, !PT ;  /* 0x00000040b8067812 */ /* 0x000fc4000784c0ff */
[----:B------:R-:W-:Y:S01]  /*a050*/  FMUL R13, R12, R13 ;  /* 0x0000000d0c0d7220 */ /* 0x000fe20000400000 */
[----:B------:R-:W-:Y:S01]  /*a060*/  FMUL R9, R8, R9 ;  /* 0x0000000908097220 */ /* 0x000fe20000400000 */
[----:B------:R-:W-:Y:S02]  /*a070*/  LEA R4, R6, R19, 0x5 ;  /* 0x0000001306047211 */ /* 0x000fe400078e28ff */
[----:B------:R-:W-:Y:S01]  /*a080*/  FMUL R13, R12, R13 ;  /* 0x0000000d0c0d7220 */ /* 0x000fe20000400000 */
[----:B------:R-:W-:Y:S01]  /*a090*/  FFMA.FTZ R8, R8, 1.4426950216293334961, R9 ;  /* 0x3fb8aa3b08087823 */ /* 0x000fe20000010009 */
[----:B------:R-:W-:Y:S02]  /*a0a0*/  @!P5 MOV R9, 0x1 ;  /* 0x000000010009d802 */ /* 0x000fe40000000f00 */
[----:B------:R-:W-:Y:S01]  /*a0b0*/  FFMA.FTZ R6, R12, 1.4426950216293334961, R13 ;  /* 0x3fb8aa3b0c067823 */ /* 0x000fe2000001000d */
[----:B------:R-:W-:Y:S01]  /*a0c0*/  FADD R13, R7, R8 ;  /* 0x00000008070d7221 */ /* 0x000fe20000000000 */
[----:B------:R-:W-:-:S02]  /*a0d0*/  @P4 MOV R8, 0x7f800000 ;  /* 0x7f80000000084802 */ /* 0x000fc40000000f00 */
[----:B------:R-:W-:Y:S01]  /*a0e0*/  @P3 MOV R10, 0x7f800000 ;  /* 0x7f800000000a3802 */ /* 0x000fe20000000f00 */
[----:B------:R-:W-:Y:S02]  /*a0f0*/  FADD R6, R11, R6 ;  /* 0x000000060b067221 */ /* 0x000fe40000000000 */
[----:B------:R-:W-:Y:S01]  /*a100*/  @P4 FFMA.FTZ R13, R15, R8, +INF ;  /* 0x7f8000000f0d4423 */ /* 0x000fe20000010008 */
[C---:B------:R-:W-:Y:S01]  /*a110*/  FSETP.NEU.AND P4, PT, R17.reuse, RZ, PT ;  /* 0x000000ff1100720b */ /* 0x040fe20003f8d000 */
[----:B------:R-:W-:Y:S01]  /*a120*/  @P3 FFMA.FTZ R6, R17, R10, +INF ;  /* 0x7f80000011063423 */ /* 0x000fe2000001000a */
[----:B------:R-:W-:Y:S02]  /*a130*/  FSETP.GEU.AND P3, PT, |R229|, 1.175494350822287508e-38, PT ;  /* 0x00800000e500780b */ /* 0x000fe40003f6e200 */
[----:B------:R-:W-:Y:S02]  /*a140*/  FSEL R41, R13, -INF , P6 ;  /* 0xff8000000d297808 */ /* 0x000fe40003000000 */
[----:B------:R-:W-:-:S03]  /*a150*/  FSETP.GT.AND P6, PT, |R226|, 8.50705917302346158658e+37, PT ;  /* 0x7e800000e200780b */ /* 0x000fc60003fc4200 */
[----:B------:R-:W-:Y:S01]  /*a160*/  FADD R0, R41, R0 ;  /* 0x0000000029007221 */ /* 0x000fe20000000000 */
        /* <DEDUP_REMOVED lines=13> */
[----:B------:R-:W-:Y:S01]  /*a240*/  FSEL R15, R15, R102, P6 ;  /* 0x000000660f0f7208 */ /* 0x000fe20003000000 */
[----:B------:R-:W-:Y:S01]  /*a250*/  FMUL R38, R137, 0.25 ;  /* 0x3e80000089267820 */ /* 0x000fe20000400000 */
[----:B------:R-:W-:Y:S01]  /*a260*/  FSEL R19, R19, R110, P6 ;  /* 0x0000006e13137208 */ /* 0x000fe20003000000 */
[----:B------:R-:W-:Y:S01]  /*a270*/  FMUL R33, R138, 0.25 ;  /* 0x3e8000008a217820 */ /* 0x000fe20000400000 */
[----:B------:R-:W-:Y:S01]  /*a280*/  FMUL R39, R150, 0.25 ;  /* 0x3e80000096277820 */ /* 0x000fe20000400000 */
[----:B------:R-:W-:-:S02]  /*a290*/  FSEL R23, R23, R118, P6 ;  /* 0x0000007617177208 */ /* 0x000fc40003000000 */
[----:B------:R-:W-:Y:S02]  /*a2a0*/  FSEL R29, R29, R130, P6 ;  /* 0x000000821d1d7208 */ /* 0x000fe40003000000 */
[----:B------:R-:W-:Y:S02]  /*a2b0*/  FSEL R33, R33, R138, P6 ;  /* 0x0000008a21217208 */ /* 0x000fe40003000000 */
[----:B------:R-:W-:Y:S01]  /*a2c0*/  FSEL R39, R39, R150, P6 ;  /* 0x0000009627277208 */ /* 0x000fe20003000000 */
[----:B------:R1:W-:Y:S01]  /*a2d0*/  @!P5 SYNCS.ARRIVE.TRANS64.ART0 RZ, [UR13+0x30030], R9 ;  /* 0x03003009ffffd9a7 */ /* 0x0003e2000850000d */
[----:B------:R-:W-:Y:S01]  /*a2e0*/  BAR.SYNC.DEFER_BLOCKING 0x3, 0x80 ;  /* 0x00c2000000007b1d */ /* 0x000fe20000010000 */
[----:B------:R-:W-:Y:S01]  /*a2f0*/  FSETP.GT.AND P5, PT, |R229|, 8.50705917302346158658e+37, PT ;  /* 0x7e800000e500780b */ /* 0x000fe20003fa4200 */
[----:B------:R-:W-:-:S03]  /*a300*/  USHF.L.U32 UR13, UR44, 0x6, URZ ;  /* 0x000000062c0d7899 */ /* 0x000fc6000800063f */
[----:B------:R-:W-:Y:S01]  /*a310*/  FSEL R8, R7, R88, P5 ;  /* 0x0000005807087208 */ /* 0x000fe20002800000 */
[----:B------:R-:W-:Y:S01]  /*a320*/  FMUL R7, R92, 0.25 ;  /* 0x3e8000005c077820 */ /* 0x000fe20000400000 */
[----:B-1----:R-:W-:Y:S01]  /*a330*/  FMUL R9, R96, 0.25 ;  /* 0x3e80000060097820 */ /* 0x002fe20000400000 */
        /* <DEDUP_REMOVED lines=20> */
[----:B------:R1:W-:Y:S01]  /*a480*/  STS [R5], R0 ;  /* 0x0000000005007388 */ /* 0x0003e20000000800 */
        /* <DEDUP_REMOVED lines=17> */
[----:B------:R-:W-:Y:S01]  /*a5a0*/  @P5 FMUL R229, R229, 0.25 ;  /* 0x3e800000e5e55820 */ /* 0x000fe20000400000 */
        /* <DEDUP_REMOVED lines=42> */
[----:B------:R-:W-:Y:S01]  /*a850*/  FMUL R12, R131, 0.25 ;  /* 0x3e800000830c7820 */ /* 0x000fe20000400000 */
[----:B------:R-:W-:Y:S01]  /*a860*/  FSEL R128, R11, R128, P5 ;  /* 0x000000800b807208 */ /* 0x000fe20002800000 */
[----:B------:R-:W-:Y:S01]  /*a870*/  FMUL R11, R148, 0.25 ;  /* 0x3e800000940b7820 */ /* 0x000fe20000400000 */
[----:B------:R-:W-:Y:S01]  /*a880*/  FSEL R35, R7, R142, P6 ;  /* 0x0000008e07237208 */ /* 0x000fe20003000000 */
[----:B------:R-:W-:Y:S01]  /*a890*/  FMUL R7, R146, 0.25 ;  /* 0x3e80000092077820 */ /* 0x000fe20000400000 */
[----:B------:R-:W-:Y:S01]  /*a8a0*/  FSEL R119, R18, R119, P6 ;  /* 0x0000007712777208 */ /* 0x000fe20003000000 */
[----:B------:R-:W2:Y:S01]  /*a8b0*/  MUFU.RCP R229, R229 ;  /* 0x000000e500e57308 */ /* 0x000ea20000001000 */
[----:B------:R-:W-:Y:S01]  /*a8c0*/  FSEL R131, R12, R131, P6 ;  /* 0x000000830c837208 */ /* 0x000fe20003000000 */
[----:B------:R-:W-:Y:S01]  /*a8d0*/  FMUL R18, R127, 0.25 ;  /* 0x3e8000007f127820 */ /* 0x000fe20000400000 */
[----:B------:R-:W-:Y:S01]  /*a8e0*/  FSEL R37, R7, R146, P6 ;  /* 0x0000009207257208 */ /* 0x000fe20003000000 */
[----:B------:R-:W-:Y:S01]  /*a8f0*/  FMUL R12, R135, 0.25 ;  /* 0x3e800000870c7820 */ /* 0x000fe20000400000 */
[----:B------:R-:W-:Y:S01]  /*a900*/  FSEL R7, R6, -INF , P4 ;  /* 0xff80000006077808 */ /* 0x000fe20002000000 */
[----:B------:R-:W-:Y:S01]  /*a910*/  @!P3 FMUL R14, R14, 16777216 ;  /* 0x4b8000000e0eb820 */ /* 0x000fe20000400000 */
[----:B------:R-:W-:Y:S01]  /*a920*/  LOP3.LUT R6, R184, 0x3f, RZ, 0xc0, !PT ;  /* 0x0000003fb8067812 */ /* 0x000fe200078ec0ff */
[----:B------:R-:W-:Y:S01]  /*a930*/  @!P3 FMUL R8, R8, 16777216 ;  /* 0x4b8000000808b820 */ /* 0x000fe20000400000 */
[----:B------:R-:W-:Y:S01]  /*a940*/  FSETP.GEU.AND P4, PT, |R226|, 1.175494350822287508e-38, PT ;  /* 0x00800000e200780b */ /* 0x000fe20003f8e200 */
[----:B------:R-:W-:Y:S01]  /*a950*/  FADD R40, R7, R40 ;  /* 0x0000002807287221 */ /* 0x000fe20000000000 */
[----:B------:R-:W-:Y:S01]  /*a960*/  LEA R6, R6, UR8, 0x2 ;  /* 0x0000000806067c11 */ /* 0x000fe2000f8e10ff */
[----:B------:R-:W-:Y:S01]  /*a970*/  @P6 FMUL R226, R226, 0.25 ;  /* 0x3e800000e2e26820 */ /* 0x000fe20000400000 */
[----:B------:R-:W-:Y:S01]  /*a980*/  FSEL R148, R11, R148, P5 ;  /* 0x000000940b947208 */ /* 0x000fe20002800000 */
[----:B------:R-:W-:Y:S01]  /*a990*/  FMUL R11, R94, 0.25 ;  /* 0x3e8000005e0b7820 */ /* 0x000fe20000400000 */
[----:B------:R-:W-:Y:S01]  /*a9a0*/  STS [R5+0x20], R40 ;  /* 0x0000202805007388 */ /* 0x000fe20000000800 */
[----:B------:R-:W-:Y:S01]  /*a9b0*/  FSEL R127, R18, R127, P6 ;  /* 0x0000007f127f7208 */ /* 0x000fe20003000000 */
[----:B------:R-:W-:Y:S01]  /*a9c0*/  FMUL R18, R139, 0.25 ;  /* 0x3e8000008b127820 */ /* 0x000fe20000400000 */
[----:B------:R-:W-:Y:S01]  /*a9d0*/  FSEL R135, R12, R135, P6 ;  /* 0x000000870c877208 */ /* 0x000fe20003000000 */
[----:B------:R-:W-:Y:S01]  /*a9e0*/  BAR.SYNC.DEFER_BLOCKING 0x3, 0x80 ;  /* 0x00c2000000007b1d */ /* 0x000fe20000010000 */
[----:B------:R-:W-:Y:S01]  /*a9f0*/  FMUL R12, R143, 0.25 ;  /* 0x3e8000008f0c7820 */ /* 0x000fe20000400000 */
[----:B------:R-:W-:Y:S01]  /*aa00*/  FSEL R10, R10, R89, P5 ;  /* 0x000000590a0a7208 */ /* 0x000fe20002800000 */
[----:B------:R-:W-:Y:S01]  /*aa10*/  @!P4 FMUL R226, R226, 16777216 ;  /* 0x4b800000e2e2c820 */ /* 0x000fe20000400000 */
[----:B------:R-:W-:Y:S01]  /*aa20*/  FSEL R16, R16, R97, P5 ;  /* 0x0000006110107208 */ /* 0x000fe20002800000 */
[----:B------:R-:W-:Y:S01]  /*aa30*/  @!P4 FMUL R9, R9, 16777216 ;  /* 0x4b8000000909c820 */ /* 0x000fe20000400000 */
[----:B------:R-:W-:Y:S01]  /*aa40*/  FSEL R11, R11, R94, P6 ;  /* 0x0000005e0b0b7208 */ /* 0x000fe20003000000 */
[----:B------:R-:W-:Y:S01]  /*aa50*/  @!P3 FMUL R10, R10, 16777216 ;  /* 0x4b8000000a0ab820 */ /* 0x000fe20000400000 */
[----:B------:R-:W-:Y:S01]  /*aa60*/  FSEL R139, R18, R139, P6 ;  /* 0x0000008b128b7208 */ /* 0x000fe20003000000 */
[----:B------:R-:W3:Y:S01]  /*aa70*/  MUFU.RCP R226, R226 ;  /* 0x000000e200e27308 */ /* 0x000ee20000001000 */
[----:B------:R-:W-:Y:S01]  /*aa80*/  FSEL R143, R12, R143, P6 ;  /* 0x0000008f0c8f7208 */ /* 0x000fe20003000000 */
[----:B------:R-:W-:Y:S01]  /*aa90*/  FMUL R18, R147, 0.25 ;  /* 0x3e80000093127820 */ /* 0x000fe20000400000 */
[----:B------:R-:W-:Y:S01]  /*aaa0*/  FMUL R12, R151, 0.25 ;  /* 0x3e800000970c7820 */ /* 0x000fe20000400000 */
        /* <DEDUP_REMOVED lines=11> */
[----:B------:R4:W5:Y:S01]  /*ab60*/  LDS R5, [R6+0x2c000] ;  /* 0x02c0000006057984 */ /* 0x0009620000000800 */
        /* <DEDUP_REMOVED lines=9> */
[C---:B--2---:R-:W-:Y:S01]  /*ac00*/  FMUL R7, R229.reuse, R10 ;  /* 0x0000000ae5077220 */ /* 0x044fe20000400000 */
[C---:B------:R-:W-:Y:S01]  /*ac10*/  FMUL R41, R229.reuse, R14 ;  /* 0x0000000ee5297220 */ /* 0x040fe20000400000 */
[C---:B---3--:R-:W-:Y:S01]  /*ac20*/  FMUL R9, R226.reuse, R9 ;  /* 0x00000009e2097220 */ /* 0x048fe20000400000 */
[----:B-1----:R-:W-:Y:S01]  /*ac30*/  FMUL R0, R226, R91 ;  /* 0x0000005be2007220 */ /* 0x002fe20000400000 */
[----:B------:R-:W-:Y:S01]  /*ac40*/  FSEL R28, R28, R117, P5 ;  /* 0x000000751c1c7208 */ /* 0x000fe20002800000 */
[C---:B------:R-:W-:Y:S01]  /*ac50*/  FMUL R8, R229.reuse, R8 ;  /* 0x00000008e5087220 */ /* 0x040fe20000400000 */
[----:B------:R-:W-:Y:S01]  /*ac60*/  FSEL R147, R18, R147, P6 ;  /* 0x0000009312937208 */ /* 0x000fe20003000000 */
[C---:B------:R-:W-:Y:S01]  /*ac70*/  FMUL R10, R229.reuse, R92 ;  /* 0x0000005ce50a7220 */ /* 0x040fe20000400000 */
[----:B------:R-:W-:Y:S01]  /*ac80*/  FSEL R151, R12, R151, P6 ;  /* 0x000000970c977208 */ /* 0x000fe20003000000 */
[C---:B------:R-:W-:Y:S01]  /*ac90*/  FMUL R43, R229.reuse, R16 ;  /* 0x00000010e52b7220 */ /* 0x040fe20000400000 */
[C---:B------:R-:W-:Y:S01]  /*aca0*/  FMUL R11, R226.reuse, R11 ;  /* 0x0000000be20b7220 */ /* 0x040fe20000400000 */
[C---:B----4-:R-:W-:Y:S01]  /*acb0*/  FMUL R6, R226.reuse, R95 ;  /* 0x0000005fe2067220 */ /* 0x050fe20000400000 */
        /* <DEDUP_REMOVED lines=8> */
[----:B------:R-:W-:Y:S01]  /*ad40*/  FMUL R18, R226, R107 ;  /* 0x0000006be2127220 */ /* 0x000fe20000400000 */
[----:B------:R-:W-:Y:S01]  /*ad50*/  FSEL R38, R38, R137, P5 ;  /* 0x0000008926267208 */ /* 0x000fe20002800000 */
[C---:B------:R-:W-:Y:S01]  /*ad60*/  FMUL R104, R229.reuse, R104 ;  /* 0x00000068e5687220 */ /* 0x040fe20000400000 */
[C---:B------:R-:W-:Y:S01]  /*ad70*/  FMUL R47, R229.reuse, R22 ;  /* 0x00000016e52f7220 */ /* 0x040fe20000400000 */
[C---:B------:R-:W-:Y:S01]  /*ad80*/  FMUL R108, R229.reuse, R108 ;  /* 0x0000006ce56c7220 */ /* 0x040fe20000400000 */
[----:B------:R-:W-:Y:S01]  /*ad90*/  FMUL R49, R229, R24 ;  /* 0x00000018e5317220 */ /* 0x000fe20000400000 */
[C---:B------:R-:W-:Y:S01]  /*ada0*/  FMUL R19, R226.reuse, R19 ;  /* 0x00000013e2137220 */ /* 0x040fe20000400000 */
[----:B------:R-:W-:Y:S01]  /*adb0*/  FMUL R20, R226, R111 ;  /* 0x0000006fe2147220 */ /* 0x000fe20000400000 */
[----:B------:R-:W-:Y:S01]  /*adc0*/  @!P3 FMUL R26, R26, 16777216 ;  /* 0x4b8000001a1ab820 */ /* 0x000fe20000400000 */
[----:B------:R-:W-:Y:S01]  /*add0*/  @!P4 FMUL R21, R21, 16777216 ;  /* 0x4b8000001515c820 */ /* 0x000fe20000400000 */
[----:B-----5:R1:W-:Y:S01]  /*ade0*/  @!P2 STG.E desc[UR48][R2.64+0x100], R5 ;  /* 0x000100050200a986 */ /* 0x0203e2000c101930 */
[----:B------:R-:W-:Y:S01]  /*adf0*/  @!P4 FMUL R115, R115, 16777216 ;  /* 0x4b8000007373c820 */ /* 0x000fe20000400000 */
[----:B------:R-:W-:Y:S01]  /*ae00*/  F2FP.F16.F32.PACK_AB R9, R0, R9 ;  /* 0x000000090009723e */ /* 0x000fe200000000ff */
        /* <DEDUP_REMOVED lines=8> */
[----:B------:R-:W-:Y:S01]  /*ae90*/  F2FP.F16.F32.PACK_AB R8, R7, R8 ;  /* 0x000000080708723e */ /* 0x000fe200000000ff */
[----:B------:R-:W-:Y:S01]  /*aea0*/  @!P3 FMUL R120, R120, 16777216 ;  /* 0x4b8000007878b820 */ /* 0x000fe20000400000 */
[----:B-1----:R-:W-:Y:S01]  /*aeb0*/  LOP3.LUT R2, R4, 0x10, RZ, 0x3c, !PT ;  /* 0x0000001004027812 */ /* 0x002fe200078e3cff */
[----:B------:R-:W-:Y:S01]  /*aec0*/  @!P3 FMUL R124, R124, 16777216 ;  /* 0x4b8000007c7cb820 */ /* 0x000fe20000400000 */
[----:B------:R-:W-:Y:S01]  /*aed0*/  LOP3.LUT R3, R4, 0x20, RZ, 0x3c, !PT ;  /* 0x0000002004037812 */ /* 0x000fe200078e3cff */
        /* <DEDUP_REMOVED lines=8> */
[----:B------:R-:W-:Y:S01]  /*af60*/  BAR.SYNC.DEFER_BLOCKING 0x3, 0x80 ;  /* 0x00c2000000007b1d */ /* 0x000fe20000010000 */
        /* <DEDUP_REMOVED lines=33> */
[----:B------:R-:W-:Y:S01]  /*b180*/  @!P3 FMUL R46, R46, 16777216 ;  /* 0x4b8000002e2eb820 */ /* 0x000fe20000400000 */
[C---:B------:R-:W-:Y:S01]  /*b190*/  FMUL R112, R229.reuse, R112 ;  /* 0x00000070e5707220 */ /* 0x040fe20000400000 */
[C---:B------:R-:W-:Y:S01]  /*b1a0*/  FMUL R116, R229.reuse, R116 ;  /* 0x00000074e5747220 */ /* 0x040fe20000400000 */
[C---:B------:R-:W-:Y:S01]  /*b1b0*/  FMUL R53, R229.reuse, R28 ;  /* 0x0000001ce5357220 */ /* 0x040fe20000400000 */
[----:B------:R-:W-:Y:S01]  /*b1c0*/  FMUL R55, R229, R30 ;  /* 0x0000001ee5377220 */ /* 0x000fe20000400000 */
[----:B------:R-:W-:Y:S01]  /*b1d0*/  @!P4 FMUL R151, R151, 16777216 ;  /* 0x4b8000009797c820 */ /* 0x000fe20000400000 */
        /* <DEDUP_REMOVED lines=11> */
[----:B------:R-:W-:Y:S01]  /*b290*/  LOP3.LUT R5, R4, 0x30, RZ, 0x3c, !PT ;  /* 0x0000003004057812 */ /* 0x000fe200078e3cff */
        /* <DEDUP_REMOVED lines=15> */
[----:B------:R-:W-:Y:S01]  /*b390*/  FMUL R33, R226, R33 ;  /* 0x00000021e2217220 */ /* 0x000fe20000400000 */
[----:B-1----:R-:W-:Y:S01]  /*b3a0*/  LOP3.LUT R0, R4, 0x1000, RZ, 0x3c, !PT ;  /* 0x0000100004007812 */ /* 0x002fe200078e3cff */
[C---:B------:R-:W-:Y:S01]  /*b3b0*/  FMUL R34, R226.reuse, R139 ;  /* 0x0000008be2227220 */ /* 0x040fe20000400000 */
[C---:B------:R-:W-:Y:S01]  /*b3c0*/  FMUL R35, R226.reuse, R35 ;  /* 0x00000023e2237220 */ /* 0x040fe20000400000 */
[C---:B------:R-:W-:Y:S01]  /*b3d0*/  FMUL R36, R226.reuse, R143 ;  /* 0x0000008fe2247220 */ /* 0x040fe20000400000 */
[C---:B------:R-:W-:Y:S01]  /*b3e0*/  FMUL R37, R226.reuse, R37 ;  /* 0x00000025e2257220 */ /* 0x040fe20000400000 */
[C---:B------:R-:W-:Y:S01]  /*b3f0*/  FMUL R38, R226.reuse, R147 ;  /* 0x00000093e2267220 */ /* 0x040fe20000400000 */
[----:B------:R-:W-:Y:S01]  /*b400*/  FMUL R39, R226, R39 ;  /* 0x00000027e2277220 */ /* 0x000fe20000400000 */
        /* <DEDUP_REMOVED lines=8> */
[----:B------:R-:W-:Y:S02]  /*b490*/  LEA R5, R5, UR8, 0x1 ;  /* 0x0000000805057c11 */ /* 0x000fe4000f8e08ff */
[----:B------:R-:W-:Y:S02]  /*b4a0*/  F2FP.F16.F32.PACK_AB R25, R26, R25 ;  /* 0x000000191a19723e */ /* 0x000fe400000000ff */
[C---:B-1----:R-:W-:Y:S01]  /*b4b0*/  LOP3.LUT R3, R4.reuse, 0x1020, RZ, 0x3c, !PT ;  /* 0x0000102004037812 */ /* 0x042fe200078e3cff */
[----:B------:R-:W-:Y:S01]  /*b4c0*/  STSM.16.M88.4 [R5+0x2c000], R20 ;  /* 0x02c0001405007844 */ /* 0x000fe20000000200 */
[----:B------:R-:W-:-:S02]  /*b4d0*/  LOP3.LUT R4, R4, 0x1030, RZ, 0x3c, !PT ;  /* 0x0000103004047812 */ /* 0x000fc400078e3cff */
[----:B------:R-:W-:Y:S02]  /*b4e0*/  F2FP.F16.F32.PACK_AB R24, R55, R120 ;  /* 0x000000783718723e */ /* 0x000fe400000000ff */
        /* <DEDUP_REMOVED lines=8> */
[----:B------:R-:W-:Y:S02]  /*b570*/  LEA R2, R2, UR8, 0x1 ;  /* 0x0000000802027c11 */ /* 0x000fe4000f8e08ff */
[----:B------:R-:W-:Y:S02]  /*b580*/  F2FP.F16.F32.PACK_AB R8, R63, R136 ;  /* 0x000000883f08723e */ /* 0x000fe400000000ff */
[----:B------:R-:W-:Y:S01]  /*b590*/  F2FP.F16.F32.PACK_AB R9, R34, R33 ;  /* 0x000000212209723e */ /* 0x000fe200000000ff */
[----:B------:R-:W-:Y:S01]  /*b5a0*/  STSM.16.M88.4 [R2+0x2c000], R28 ;  /* 0x02c0001c02007844 */ /* 0x000fe20000000200 */
[----:B------:R-:W-:-:S02]  /*b5b0*/  F2FP.F16.F32.PACK_AB R10, R65, R140 ;  /* 0x0000008c410a723e */ /* 0x000fc400000000ff */
[----:B------:R-:W-:Y:S02]  /*b5c0*/  F2FP.F16.F32.PACK_AB R11, R36, R35 ;  /* 0x00000023240b723e */ /* 0x000fe400000000ff */
[----:B------:R-:W-:Y:S02]  /*b5d0*/  LEA R3, R3, UR8, 0x1 ;  /* 0x0000000803037c11 */ /* 0x000fe4000f8e08ff */
[----:B------:R-:W-:Y:S02]  /*b5e0*/  F2FP.F16.F32.PACK_AB R12, R67, R144 ;  /* 0x00000090430c723e */ /* 0x000fe400000000ff */
[----:B------:R-:W-:Y:S01]  /*b5f0*/  F2FP.F16.F32.PACK_AB R13, R38, R37 ;  /* 0x00000025260d723e */ /* 0x000fe200000000ff */
[----:B------:R-:W-:Y:S01]  /*b600*/  STSM.16.M88.4 [R3+0x2c000], R8 ;  /* 0x02c0000803007844 */ /* 0x000fe20000000200 */
[----:B------:R-:W-:Y:S02]  /*b610*/  F2FP.F16.F32.PACK_AB R14, R229, R148 ;  /* 0x00000094e50e723e */ /* 0x000fe400000000ff */
[----:B------:R-:W-:-:S02]  /*b620*/  F2FP.F16.F32.PACK_AB R15, R226, R39 ;  /* 0x00000027e20f723e */ /* 0x000fc400000000ff */
        /* <DEDUP_REMOVED lines=12> */
.L_x_0:
[----:B------:R-:W-:-:S08]  /*b6f0*/  NOP ;  /* 0x0000000000007918 */ /* 0x000fd00000000000 */
[----:B------:R-:W1:Y:S02]  /*b700*/  USETMAXREG.TRY_ALLOC.CTAPOOL UP0, 0x100 ;  /* 0x00000100000079c8 */ /* 0x000e640008000600 */
[----:B-1----:R-:W-:-:S13]  /*b710*/  PLOP3.LUT P0, PT, PT, PT, UP0, 0x80, 0x0 ;  /* 0x000000000000781c */ /* 0x002fda0003f0f008 */
[----:B------:R-:W-:Y:S05]  /*b720*/  @!P0 BRA `(.L_x_0) ;  /* 0xfffffffc00f08947 */ /* 0x000fea000383ffff */
[----:B------:R-:W1:Y:S01]  /*b730*/  S2R R0, SR_TID.X ;  /* 0x0000000000007919 */ /* 0x000e620000002100 */
[----:B------:R-:W2:Y:S01]  /*b740*/  S2UR UR4, SR_CgaCtaId ;  /* 0x00000000000479c3 */ /* 0x000ea20000008800 */
[----:B------:R-:W-:Y:S01]  /*b750*/  UMOV UR7, 0x400 ;  /* 0x0000040000077882 */ /* 0x000fe20000000000 */
[----:B------:R-:W-:Y:S01]  /*b760*/  UMOV UR5, 0x1 ;  /* 0x0000000100057882 */ /* 0x000fe20000000000 */
[----:B------:R-:W-:Y:S01]  /*b770*/  BSSY B0, `(.L_x_19) ;  /* 0x0000018000007945 */ /* 0x000fe20003800000 */
[----:B--2---:R-:W-:Y:S01]  /*b780*/  ULEA UR7, UR4, UR7, 0x18 ;  /* 0x0000000704077291 */ /* 0x004fe2000f8ec03f */
[----:B-1----:R-:W-:-:S13]  /*b790*/  ISETP.NE.AND P2, PT, R0, RZ, PT ;  /* 0x000000ff0000720c */ /* 0x002fda0003f45270 */
[----:B------:R-:W-:Y:S01]  /*b7a0*/  VOTEU.ALL UP0, P2 ;  /* 0x00000000003f7886 */ /* 0x000fe20001000000 */
[----:B------:R-:W-:-:S04]  /*b7b0*/  VOTEU.ALL UP1, P2 ;  /* 0x00000000003f7886 */ /* 0x000fc80001020000 */
[----:B------:R-:W-:-:S04]  /*b7c0*/  @!UP0 UIADD3 UR4, -UR5, 0x100000, URZ ;  /* 0x0010000005048890 */ /* 0x000fc8000fffe13f */
[----:B------:R-:W-:Y:S02]  /*b7d0*/  @!UP0 USHF.L.U32 UR5, UR4, 0xb, URZ ;  /* 0x0000000b04058899 */ /* 0x000fe4000800063f */
[----:B------:R-:W-:Y:S01]  /*b7e0*/  @!UP0 USHF.L.U32 UR4, UR4, 0x1, URZ ;  /* 0x0000000104048899 */ /* 0x000fe2000800063f */
[----:B------:R-:W1:Y:S11]  /*b7f0*/  FENCE.VIEW.ASYNC.S ;  /* 0x00000000000073c6 */ /* 0x000e760000000000 */
[----:B-1----:R1:W2:Y:S02]  /*b800*/  @!UP1 SYNCS.EXCH.64 URZ, [UR7+0x30000], UR4 ;  /* 0x03000004073f95b2 */ /* 0x0022a40008000100 */
[----:B--2---:R-:W-:Y:S06]  /*b810*/  BAR.SYNC.DEFER_BLOCKING 0x0, 0x80 ;  /* 0x0002000000007b1d */ /* 0x004fec0000010000 */
[----:B------:R-:W-:Y:S05]  /*b820*/  @P2 BRA `(.L_x_20) ;  /* 0x0000000000302947 */ /* 0x000fea0003800000 */
[----:B------:R-:W-:Y:S01]  /*b830*/  UMOV UR8, 0x1 ;  /* 0x0000000100087882 */ /* 0x000fe20000000000 */
[----:B-1----:R-:W-:Y:S01]  /*b840*/  UMOV UR4, 0x2 ;  /* 0x0000000200047882 */ /* 0x002fe20000000000 */
[----:B------:R-:W-:-:S04]  /*b850*/  UIADD3 UR8, -UR8, 0x100000, URZ ;  /* 0x0010000008087890 */ /* 0x000fc8000fffe13f */
[----:B------:R-:W-:Y:S02]  /*b860*/  USHF.L.U32 UR9, UR8, 0xb, URZ ;  /* 0x0000000b08097899 */ /* 0x000fe4000800063f */
[----:B------:R-:W-:Y:S02]  /*b870*/  USHF.L.U32 UR8, UR8, 0x1, URZ ;  /* 0x0000000108087899 */ /* 0x000fe4000800063f */
[----:B------:R-:W-:-:S04]  /*b880*/  UIADD3 UR4, -UR4, 0x100000, URZ ;  /* 0x0010000004047890 */ /* 0x000fc8000fffe13f */
[----:B------:R-:W-:Y:S02]  /*b890*/  USHF.L.U32 UR5, UR4, 0xb, URZ ;  /* 0x0000000b04057899 */ /* 0x000fe4000800063f */
[----:B------:R-:W-:Y:S01]  /*b8a0*/  USHF.L.U32 UR4, UR4, 0x1, URZ ;  /* 0x0000000104047899 */ /* 0x000fe2000800063f */
[----:B------:R-:W1:Y:S03]  /*b8b0*/  FENCE.VIEW.ASYNC.S ;  /* 0x00000000000073c6 */ /* 0x000e660000000000 */
[----:B-1----:R2:W3:Y:S08]  /*b8c0*/  SYNCS.EXCH.64 URZ, [UR7+0x30008], UR8 ;  /* 0x03000808073f75b2 */ /* 0x0024f00008000100 */
[----:B------:R2:W4:Y:S02]  /*b8d0*/  SYNCS.EXCH.64 URZ, [UR7+0x30010], UR4 ;  /* 0x03001004073f75b2 */ /* 0x0005240008000100 */
[----:B--2---:R-:W-:Y:S01]  /*b8e0*/  NOP ;  /* 0x0000000000007918 */ /* 0x004fe20000000000 */
.L_x_20:
[----:B-1----:R-:W-:Y:S05]  /*b8f0*/  BSYNC B0 ;  /* 0x0000000000007941 */ /* 0x002fea0003800000 */
.L_x_19:
[----:B---34-:R-:W-:Y:S06]  /*b900*/  BAR.SYNC.DEFER_BLOCKING 0x0, 0x80 ;  /* 0x0002000000007b1d */ /* 0x018fec0000010000 */
[----:B------:R-:W-:Y:S04]  /*b910*/  BSSY B0, `(.L_x_21) ;  /* 0x000000e000007945 */ /* 0x000fe80003800000 */
[----:B------:R-:W-:Y:S05]  /*b920*/  @P2 BRA `(.L_x_22) ;  /* 0x0000000000302947 */ /* 0x000fea0003800000 */
[----:B------:R-:W-:Y:S01]  /*b930*/  UMOV UR4, 0x2 ;  /* 0x0000000200047882 */ /* 0x000fe20000000000 */
[----:B------:R-:W-:Y:S01]  /*b940*/  UMOV UR8, 0x1 ;  /* 0x0000000100087882 */ /* 0x000fe20000000000 */
[----:B------:R-:W-:-:S04]  /*b950*/  UIADD3 UR4, -UR4, 0x100000, URZ ;  /* 0x0010000004047890 */ /* 0x000fc8000fffe13f */
[----:B------:R-:W-:Y:S02]  /*b960*/  USHF.L.U32 UR5, UR4, 0xb, URZ ;  /* 0x0000000b04057899 */ /* 0x000fe4000800063f */
[----:B------:R-:W-:Y:S02]  /*b970*/  USHF.L.U32 UR4, UR4, 0x1, URZ ;  /* 0x0000000104047899 */ /* 0x000fe4000800063f */
[----:B------:R-:W-:-:S04]  /*b980*/  UIADD3 UR8, -UR8, 0x100000, URZ ;  /* 0x0010000008087890 */ /* 0x000fc8000fffe13f */
[----:B------:R-:W-:Y:S02]  /*b990*/  USHF.L.U32 UR9, UR8, 0xb, URZ ;  /* 0x0000000b08097899 */ /* 0x000fe4000800063f */
[----:B------:R-:W-:Y:S01]  /*b9a0*/  USHF.L.U32 UR8, UR8, 0x1, URZ ;  /* 0x0000000108087899 */ /* 0x000fe2000800063f */
[----:B------:R-:W1:Y:S03]  /*b9b0*/  FENCE.VIEW.ASYNC.S ;  /* 0x00000000000073c6 */ /* 0x000e660000000000 */
[----:B-1----:R1:W2:Y:S08]  /*b9c0*/  SYNCS.EXCH.64 URZ, [UR7+0x30018], UR4 ;  /* 0x03001804073f75b2 */ /* 0x0022b00008000100 */
[----:B------:R1:W3:Y:S01]  /*b9d0*/  SYNCS.EXCH.64 URZ, [UR7+0x30020], UR8 ;  /* 0x03002008073f75b2 */ /* 0x0002e20008000100 */
[----:B------:R-:W-:Y:S01]  /*b9e0*/  NOP ;  /* 0x0000000000007918 */ /* 0x000fe20000000000 */
.L_x_22:
[----:B-1----:R-:W-:Y:S05]  /*b9f0*/  BSYNC B0 ;  /* 0x0000000000007941 */ /* 0x002fea0003800000 */
.L_x_21:
[----:B--23--:R-:W-:Y:S06]  /*ba00*/  BAR.SYNC.DEFER_BLOCKING 0x0, 0x80 ;  /* 0x0002000000007b1d */ /* 0x00cfec0000010000 */
        /* <DEDUP_REMOVED lines=14> */
.L_x_24:
[----:B-1----:R-:W-:Y:S05]  /*baf0*/  BSYNC B0 ;  /* 0x0000000000007941 */ /* 0x002fea0003800000 */
.L_x_23:
        /* <DEDUP_REMOVED lines=15> */
.L_x_26:
[----:B-1----:R-:W-:Y:S05]  /*bbf0*/  BSYNC B0 ;  /* 0x0000000000007941 */ /* 0x002fea0003800000 */
.L_x_25:
[----:B--23--:R-:W-:Y:S01]  /*bc00*/  BAR.SYNC.DEFER_BLOCKING 0x0, 0x80 ;  /* 0x0002000000007b1d */ /* 0x00cfe20000010000 */
[----:B------:R-:W-:Y:S02]  /*bc10*/  MOV R3, 0x1010101 ;  /* 0x0101010100037802 */ /* 0x000fe40000000f00 */
[----:B------:R-:W-:-:S03]  /*bc20*/  MOV R2, RZ ;  /* 0x000000ff00027202 */ /* 0x000fc60000000f00 */
[----:B------:R-:W-:Y:S02]  /*bc30*/  UMOV UR4, 0x1 ;  /* 0x0000000100047882 */ /* 0x000fe40000000000 */
[----:B------:R-:W-:-:S04]  /*bc40*/  @!UP0 UIADD3 UR4, -UR4, 0x100000, URZ ;  /* 0x0010000004048890 */ /* 0x000fc8000fffe13f */
[----:B------:R-:W-:Y:S02]  /*bc50*/  @!UP0 USHF.L.U32 UR5, UR4, 0xb, URZ ;  /* 0x0000000b04058899 */ /* 0x000fe4000800063f */
[----:B------:R-:W-:Y:S01]  /*bc60*/  @!UP0 USHF.L.U32 UR4, UR4, 0x1, URZ ;  /* 0x0000000104048899 */ /* 0x000fe2000800063f */
[----:B------:R-:W-:Y:S01]  /*bc70*/  VOTEU.ALL UP0, P2 ;  /* 0x00000000003f7886 */ /* 0x000fe20001000000 */
[----:B------:R-:W1:Y:S10]  /*bc80*/  FENCE.VIEW.ASYNC.S ;  /* 0x00000000000073c6 */ /* 0x000e740000000000 */
[----:B-1----:R1:W2:Y:S01]  /*bc90*/  @!UP0 SYNCS.EXCH.64 URZ, [UR7+0x30048], UR4 ;  /* 0x03004804073f85b2 */ /* 0x0022a20008000100 */
[----:B------:R3:W-:Y:S01]  /*bca0*/  STS.64 [UR7+0x30050], R2 ;  /* 0x03005002ff007988 */ /* 0x0007e20008000a07 */
[----:B-1----:R-:W-:Y:S01]  /*bcb0*/  UMOV UR4, URZ ;  /* 0x0000003f00047c82 */ /* 0x002fe20008000000 */
[----:B--2---:R-:W-:Y:S08]  /*bcc0*/  BAR.SYNC.DEFER_BLOCKING 0x1 ;  /* 0x0040000000007b1d */ /* 0x004ff00000010000 */
[----:B---3--:R-:W1:-:S00]  /*bcd0*/  USETMAXREG.DEALLOC.CTAPOOL 0x28 ;  /* 0x00000028000079c8 */ /* 0x008e4000080e0500 */
[----:B------:R-:W2:Y:S08]  /*bce0*/  S2UR UR5, SR_CTAID.Y ;  /* 0x00000000000579c3 */ /* 0x000eb00000002600 */
[----:B------:R-:W-:Y:S01]  /*bcf0*/  BAR.SYNC.DEFER_BLOCKING 0x1 ;  /* 0x0040000000007b1d */ /* 0x000fe20000010000 */
[----:B------:R-:W-:-:S07]  /*bd00*/  ELECT P0, URZ, PT ;  /* 0x00000000003f782f */ /* 0x000fce0003800000 */
[----:B------:R-:W3:Y:S01]  /*bd10*/  S2UR UR15, SR_CTAID.X ;  /* 0x00000000000f79c3 */ /* 0x000ee20000002500 */
[----:B------:R-:W-:Y:S02]  /*bd20*/  ELECT P1, URZ, PT ;  /* 0x00000000003f782f */ /* 0x000fe40003820000 */
[C---:B-1----:R-:W-:Y:S01]  /*bd30*/  ISETP.LT.U32.AND P0, PT, R0.reuse, 0x40, P0 ;  /* 0x000000400000780c */ /* 0x042fe20000701070 */
[----:B------:R-:W-:Y:S01]  /*bd40*/  ULOP3.LUT UR6, UR6, 0x1, URZ, 0xc0, !UPT ;  /* 0x0000000106067892 */ /* 0x000fe2000f8ec03f */
[----:B------:R-:W-:Y:S01]  /*bd50*/  ISETP.LT.U32.AND P1, PT, R0, 0x40, P1 ;  /* 0x000000400000780c */ /* 0x000fe20000f21070 */
[----:B------:R-:W-:Y:S01]  /*bd60*/  ULDC UR11, c[0x0][0x518] ;  /* 0x00014600000b7ab9 */ /* 0x000fe20000000800 */
[----:B------:R-:W-:Y:S01]  /*bd70*/  @!P2 MOV R0, 0x4000 ;  /* 0x000040000000a802 */ /* 0x000fe20000000f00 */
[----:B------:R-:W-:-:S03]  /*bd80*/  USHF.L.U32 UR10, UR6, 0x6, URZ ;  /* 0x00000006060a7899 */ /* 0x000fc6000800063f */
[----:B------:R1:W-:Y:S01]  /*bd90*/  @!P2 SYNCS.ARRIVE.TRANS64 RZ, [UR7+0x30000], R0 ;  /* 0x03000000ffffa9a7 */ /* 0x0003e20008000007 */
[----:B------:R-:W-:Y:S01]  /*bda0*/  BAR.SYNC.DEFER_BLOCKING 0x0, 0x80 ;  /* 0x0002000000007b1d */ /* 0x000fe20000010000 */
[----:B--2---:R-:W-:-:S05]  /*bdb0*/  UIMAD UR20, UR5, UR11, URZ ;  /* 0x0000000b051472a4 */ /* 0x004fca000f8e023f */
[----:B------:R-:W-:Y:S01]  /*bdc0*/  VOTEU.ANY UP2, P0 ;  /* 0x00000000003f7886 */ /* 0x000fe20000040100 */
[----:B------:R-:W-:Y:S01]  /*bdd0*/  ULEA UR5, UR6, UR7, 0xd ;  /* 0x0000000706057291 */ /* 0x000fe2000f8e683f */
[----:B------:R-:W-:Y:S01]  /*bde0*/  VOTEU.ANY UP4, P0 ;  /* 0x00000000003f7886 */ /* 0x000fe20000080100 */
[----:B------:R-:W-:Y:S02]  /*bdf0*/  UMOV UR14, UR10 ;  /* 0x0000000a000e7c82 */ /* 0x000fe40008000000 */
[----:B------:R-:W-:Y:S02]  /*be00*/  @UP2 UIADD3 UR8, UP0, UR46, 0x30, URZ ;  /* 0x000000302e082890 */ /* 0x000fe4000ff1e03f */
[----:B---3--:R-:W-:Y:S02]  /*be10*/  ULEA UR15, UR15, UR20, 0x7 ;  /* 0x000000140f0f7291 */ /* 0x008fe4000f8e383f */
[----:B------:R-:W-:Y:S02]  /*be20*/  @UP2 UIADD3 UR12, UR5, 0x20000, URZ ;  /* 0x00020000050c2890 */ /* 0x000fe4000fffe03f */
[----:B------:R-:W-:-:S02]  /*be30*/  @UP2 UIADD3 UR13, UR7, 0x30000, URZ ;  /* 0x00030000070d2890 */ /* 0x000fc4000fffe03f */
[----:B------:R-:W-:Y:S01]  /*be40*/  @UP2 UIADD3.X UR9, URZ, UR47, URZ, UP0, !UPT ;  /* 0x0000002f3f092290 */ /* 0x000fe200087fe43f */
[----:B------:R-:W-:Y:S01]  /*be50*/  VOTEU.ANY UP3, P1 ;  /* 0x00000000003f7886 */ /* 0x000fe20000860100 */
[----:B------:R-:W-:Y:S01]  /*be60*/  UIADD3 UR19, UR15, 0x40, URZ ;  /* 0x000000400f137890 */ /* 0x000fe2000fffe03f */
[----:B------:R-:W-:Y:S01]  /*be70*/  VOTEU.ANY UP0, P1 ;  /* 0x00000000003f7886 */ /* 0x000fe20000800100 */
[----:B------:R-:W-:Y:S02]  /*be80*/  UMOV UR18, UR10 ;  /* 0x0000000a00127c82 */ /* 0x000fe40008000000 */
[----:B------:R-:W-:-:S03]  /*be90*/  @UP3 UIADD3 UR22, UP1, UR46, 0x30, URZ ;  /* 0x000000302e163890 */ /* 0x000fc6000ff3e03f */
[----:B------:R1:W-:Y:S01]  /*bea0*/  @UP4 UTMALDG.2D [UR12], [UR8] ;  /* 0x0000000c080045b4 */ /* 0x0003e20008008000 */
[----:B------:R-:W-:Y:S02]  /*beb0*/  @UP3 UIADD3 UR16, UR5, 0x24000, URZ ;  /* 0x0002400005103890 */ /* 0x000fe4000fffe03f */
[----:B------:R-:W-:Y:S02]  /*bec0*/  @UP3 UIADD3 UR17, UR7, 0x30008, URZ ;  /* 0x0003000807113890 */ /* 0x000fe4000fffe03f */
[----:B------:R-:W-:Y:S01]  /*bed0*/  @UP3 UIADD3.X UR23, URZ, UR47, URZ, UP1, !UPT ;  /* 0x0000002f3f173290 */ /* 0x000fe20008ffe43f */
[----:B------:R-:W-:Y:S06]  /*bee0*/  BAR.SYNC.DEFER_BLOCKING 0x0, 0x80 ;  /* 0x0002000000007b1d */ /* 0x000fec0000010000 */
[----:B------:R1:W-:Y:S02]  /*bef0*/  @!P2 SYNCS.ARRIVE.TRANS64 RZ, [UR7+0x30008], R0 ;  /* 0x03000800ffffa9a7 */ /* 0x0003e40008000007 */
[----:B------:R-:W-:Y:S06]  /*bf00*/  BAR.SYNC.DEFER_BLOCKING 0x0, 0x80 ;  /* 0x0002000000007b1d */ /* 0x000fec0000010000 */
[----:B------:R1:W-:Y:S01]  /*bf10*/  @UP0 UTMALDG.2D [UR16], [UR22] ;  /* 0x00000010160005b4 */ /* 0x0003e20008008000 */
[----:B------:R-:W-:-:S06]  /*bf20*/  UISETP.GE.AND UP0, UPT, UR11, 0x1, UPT ;  /* 0x000000010b00788c */ /* 0x000fcc000bf06270 */
[----:B------:R-:W-:-:S13]  /*bf30*/  PLOP3.LUT P0, PT, PT, PT, UP0, 0x80, 0x0 ;  /* 0x000000000000781c */ /* 0x000fda0003f0f008 */
[----:B-1----:R-:W-:Y:S05]  /*bf40*/  @!P0 BRA `(.L_x_27) ;  /* 0x0000000000cc8947 */ /* 0x002fea0003800000 */
[----:B------:R-:W-:Y:S01]  /*bf50*/  ULEA UR6, UR6, UR7, 0xe ;  /* 0x0000000706067291 */ /* 0x000fe2000f8e703f */
[----:B------:R-:W-:Y:S01]  /*bf60*/  MOV R0, RZ ;  /* 0x000000ff00007202 */ /* 0x000fe20000000f00 */
[----:B------:R-:W-:Y:S02]  /*bf70*/  UMOV UR5, URZ ;  /* 0x0000003f00057c82 */ /* 0x000fe40008000000 */
[----:B------:R-:W-:-:S12]  /*bf80*/  UIADD3 UR16, UR6, 0x10000, URZ ;  /* 0x0001000006107890 */ /* 0x000fd8000fffe03f */
.L_x_30:
[----:B------:R-:W-:-:S04]  /*bf90*/  ULEA.HI UR8, UR4, UR4, URZ, 0x1 ;  /* 0x0000000404087291 */ /* 0x000fc8000f8f083f */
[----:B------:R-:W-:-:S04]  /*bfa0*/  ULOP3.LUT UR8, UR8, 0xfffffffe, URZ, 0xc0, !UPT ;  /* 0xfffffffe08087892 */ /* 0x000fc8000f8ec03f */
[----:B------:R-:W-:-:S04]  /*bfb0*/  UIADD3 UR14, -UR8, UR4, URZ ;  /* 0x00000004080e7290 */ /* 0x000fc8000fffe13f */
[----:B------:R-:W-:Y:S02]  /*bfc0*/  ULEA UR15, UR14, UR7, 0x3 ;  /* 0x000000070e0f7291 */ /* 0x000fe4000f8e183f */
[----:B------:R-:W-:-:S04]  /*bfd0*/  ISETP.NE.AND P0, PT, RZ, UR14, PT ;  /* 0x0000000eff007c0c */ /* 0x000fc8000bf05270 */
[----:B------:R-:W-:-:S04]  /*bfe0*/  SEL R3, RZ, 0x1, P0 ;  /* 0x00000001ff037807 */ /* 0x000fc80000000000 */
[----:B------:R-:W-:-:S04]  /*bff0*/  LOP3.LUT R0, R0, R3, RZ, 0x3c, !PT ;  /* 0x0000000300007212 */ /* 0x000fc800078e3cff */
[----:B------:R-:W-:-:S04]  /*c000*/  SHF.L.U32 R2, R0, 0x1f, RZ ;  /* 0x0000001f00027819 */ /* 0x000fc800000006ff */
[----:B------:R-:W1:Y:S02]  /*c010*/  SYNCS.PHASECHK.TRANS64.TRYWAIT P0, [UR15+0x30010], R2 ;  /* 0x03001002ff0075a7 */ /* 0x000e64000800014f */
[----:B-1----:R-:W-:Y:S05]  /*c020*/  @!P0 BRA `(.L_x_28) ;  /* 0x0000000400588947 */ /* 0x002fea0003800000 */
.L_x_42:
[----:B------:R-:W1:Y:S01]  /*c030*/  S2R R3, SR_TID.X ;  /* 0x0000000000037919 */ /* 0x000e620000002100 */
[----:B------:R-:W-:Y:S02]  /*c040*/  ELECT P0, URZ, PT ;  /* 0x00000000003f782f */ /* 0x000fe40003800000 */
[----:B------:R-:W-:Y:S01]  /*c050*/  @!P2 MOV R2, 0x8000 ;  /* 0x000080000002a802 */ /* 0x000fe20000000f00 */
[----:B------:R-:W-:Y:S02]  /*c060*/  UIADD3 UR11, UR20, UR5, URZ ;  /* 0x00000005140b7290 */ /* 0x000fe4000fffe03f */
[----:B------:R-:W-:Y:S01]  /*c070*/  ULEA UR8, UR14, UR6, 0xf ;  /* 0x000000060e087291 */ /* 0x000fe2000f8e783f */
[----:B------:R2:W-:Y:S01]  /*c080*/  @!P2 SYNCS.ARRIVE.TRANS64 RZ, [UR15+0x30020], R2 ;  /* 0x03002002ffffa9a7 */ /* 0x0005e2000800000f */
[----:B------:R-:W-:Y:S01]  /*c090*/  UIADD3 UR5, UR5, 0x80, URZ ;  /* 0x0000008005057890 */ /* 0x000fe2000fffe03f */
[----:B--2---:R-:W2:Y:S08]  /*c0a0*/  LDC R2, c[0x0][0x518] ;  /* 0x00014600ff027b82 */ /* 0x004eb00000000800 */
[----:B------:R-:W-:Y:S01]  /*c0b0*/  BAR.SYNC.DEFER_BLOCKING 0x0, 0x80 ;  /* 0x0002000000007b1d */ /* 0x000fe20000010000 */
[----:B-1----:R-:W-:-:S02]  /*c0c0*/  ISETP.LT.U32.AND P0, PT, R3, 0x40, P0 ;  /* 0x000000400300780c */ /* 0x002fc40000701070 */
[----:B------:R-:W-:-:S11]  /*c0d0*/  SHF.L.U32 R3, R0, 0x1f, RZ ;  /* 0x0000001f00037819 */ /* 0x000fd600000006ff */
[----:B------:R-:W-:Y:S01]  /*c0e0*/  VOTEU.ANY UP1, P0 ;  /* 0x00000000003f7886 */ /* 0x000fe20000020100 */
[----:B--2---:R-:W-:-:S04]  /*c0f0*/  ISETP.LE.AND P1, PT, R2, UR5, PT ;  /* 0x0000000502007c0c */ /* 0x004fc8000bf23270 */
[----:B------:R-:W-:Y:S02]  /*c100*/  @UP1 UIADD3 UR12, UP0, UR46, 0xf0, URZ ;  /* 0x000000f02e0c1890 */ /* 0x000fe4000ff1e03f */
[----:B------:R-:W-:Y:S02]  /*c110*/  @UP1 UIADD3 UR9, UR15, 0x30020, URZ ;  /* 0x000300200f091890 */ /* 0x000fe4000fffe03f */
[----:B------:R-:W-:-:S03]  /*c120*/  @UP1 UIADD3.X UR13, URZ, UR47, URZ, UP0, !UPT ;  /* 0x0000002f3f0d1290 */ /* 0x000fc600087fe43f */
[----:B------:R-:W-:-:S06]  /*c130*/  VOTEU.ANY UP0, P0 ;  /* 0x00000000003f7886 */ /* 0x000fcc0000000100 */
[----:B------:R1:W-:Y:S01]  /*c140*/  @UP0 UTMALDG.2D [UR8], [UR12] ;  /* 0x000000080c0005b4 */ /* 0x0003e20008008000 */
[----:B------:R-:W2:Y:S02]  /*c150*/  SYNCS.PHASECHK.TRANS64.TRYWAIT P0, [UR15+0x30030], R3 ;  /* 0x03003003ff0075a7 */ /* 0x000ea4000800014f */
[----:B-12---:R-:W-:Y:S05]  /*c160*/  @!P0 BRA `(.L_x_29) ;  /* 0x0000000400148947 */ /* 0x006fea0003800000 */
.L_x_43:
[----:B------:R-:W1:Y:S01]  /*c170*/  S2R R2, SR_TID.X ;  /* 0x0000000000027919 */ /* 0x000e620000002100 */
[----:B------:R-:W-:Y:S01]  /*c180*/  ELECT P0, URZ, PT ;  /* 0x00000000003f782f */ /* 0x000fe20003800000 */
[----:B------:R-:W-:Y:S02]  /*c190*/  ULEA UR12, UR14, UR16, 0xf ;  /* 0x000000100e0c7291 */ /* 0x000fe4000f8e783f */
[----:B------:R-:W-:Y:S01]  /*c1a0*/  UIADD3 UR4, UR4, 0x1, URZ ;  /* 0x0000000104047890 */ /* 0x000fe2000fffe03f */
[----:B------:R-:W-:Y:S01]  /*c1b0*/  UMOV UR14, UR10 ;  /* 0x0000000a000e7c82 */ /* 0x000fe20008000000 */
[----:B-1----:R-:W-:Y:S02]  /*c1c0*/  ISETP.LT.U32.AND P0, PT, R2, 0x40, P0 ;  /* 0x000000400200780c */ /* 0x002fe40000701070 */
[----:B------:R-:W-:-:S04]  /*c1d0*/  @!P2 MOV R2, 0x8000 ;  /* 0x000080000002a802 */ /* 0x000fc80000000f00 */
[----:B------:R1:W-:Y:S07]  /*c1e0*/  @!P2 SYNCS.ARRIVE.TRANS64 RZ, [UR15+0x30040], R2 ;  /* 0x03004002ffffa9a7 */ /* 0x0003ee000800000f */
[----:B------:R-:W-:-:S05]  /*c1f0*/  VOTEU.ANY UP1, P0 ;  /* 0x00000000003f7886 */ /* 0x000fca0000020100 */
[----:B------:R-:W-:Y:S02]  /*c200*/  @UP1 UIADD3 UR8, UP0, UR46, 0x1b0, URZ ;  /* 0x000001b02e081890 */ /* 0x000fe4000ff1e03f */
[----:B------:R-:W-:Y:S02]  /*c210*/  @UP1 UIADD3 UR13, UR15, 0x30040, URZ ;  /* 0x000300400f0d1890 */ /* 0x000fe4000fffe03f */
[----:B------:R-:W-:Y:S01]  /*c220*/  @UP1 UIADD3.X UR9, URZ, UR47, URZ, UP0, !UPT ;  /* 0x0000002f3f091290 */ /* 0x000fe200087fe43f */
[----:B------:R-:W-:Y:S02]  /*c230*/  UMOV UR15, UR11 ;  /* 0x0000000b000f7c82 */ /* 0x000fe40008000000 */
[----:B------:R-:W-:Y:S01]  /*c240*/  VOTEU.ANY UP0, P0 ;  /* 0x00000000003f7886 */ /* 0x000fe20000000100 */
[----:B------:R-:W-:Y:S06]  /*c250*/  BAR.SYNC.DEFER_BLOCKING 0x0, 0x80 ;  /* 0x0002000000007b1d */ /* 0x000fec0000010000 */
[----:B------:R1:W-:Y:S02]  /*c260*/  @UP0 UTMALDG.2D [UR12], [UR8] ;  /* 0x0000000c080005b4 */ /* 0x0003e40008008000 */
[----:B-1----:R-:W-:Y:S05]  /*c270*/  @!P1 BRA `(.L_x_30) ;  /* 0xfffffffc00449947 */ /* 0x002fea000383ffff */
.L_x_27:
[----:B------:R-:W-:Y:S06]  /*c280*/  BAR.SYNC.DEFER_BLOCKING 0x1 ;  /* 0x0040000000007b1d */ /* 0x000fec0000010000 */
.L_x_31:
[----:B------:R-:W-:-:S08]  /*c290*/  NOP ;  /* 0x0000000000007918 */ /* 0x000fd00000000000 */
[----:B------:R-:W1:Y:S02]  /*c2a0*/  USETMAXREG.TRY_ALLOC.CTAPOOL UP0, 0x100 ;  /* 0x00000100000079c8 */ /* 0x000e640008000600 */
[----:B-1----:R-:W-:-:S13]  /*c2b0*/  PLOP3.LUT P0, PT, PT, PT, UP0, 0x80, 0x0 ;  /* 0x000000000000781c */ /* 0x002fda0003f0f008 */
[----:B------:R-:W-:Y:S05]  /*c2c0*/  @!P0 BRA `(.L_x_31) ;  /* 0xfffffffc00f08947 */ /* 0x000fea000383ffff */
[----:B------:R-:W1:Y:S01]  /*c2d0*/  S2UR UR5, SR_CgaCtaId ;  /* 0x00000000000579c3 */ /* 0x000e620000008800 */
[----:B------:R-:W-:Y:S01]  /*c2e0*/  UMOV UR4, 0x400 ;  /* 0x0000040000047882 */ /* 0x000fe20000000000 */
[----:B------:R-:W-:Y:S02]  /*c2f0*/  MOV R2, 0x2020202 ;  /* 0x0202020200027802 */ /* 0x000fe40000000f00 */
[----:B------:R-:W-:Y:S01]  /*c300*/  MOV R3, 0x2020202 ;  /* 0x0202020200037802 */ /* 0x000fe20000000f00 */
[----:B-1----:R-:W-:-:S09]  /*c310*/  ULEA UR4, UR5, UR4, 0x18 ;  /* 0x0000000405047291 */ /* 0x002fd2000f8ec03f */
[----:B------:R-:W-:Y:S01]  /*c320*/  STS.64 [UR4+0x30050], R2 ;  /* 0x03005002ff007988 */ /* 0x000fe20008000a04 */
[----:B------:R-:W-:Y:S06]  /*c330*/  BAR.SYNC.DEFER_BLOCKING 0x1 ;  /* 0x0040000000007b1d */ /* 0x000fec0000010000 */
[----:B------:R-:W-:Y:S05]  /*c340*/  EXIT ;  /* 0x000000000000794d */ /* 0x000fea0003800000 */
.L_x_3:
[----:B------:R-:W1:Y:S02]  /*c350*/  SYNCS.PHASECHK.TRANS64.TRYWAIT P0, [UR8+0x30000], RZ ;  /* 0x030000ffff0075a7 */ /* 0x000e640008000148 */
[----:B-1----:R-:W-:Y:S05]  /*c360*/  @!P0 BRA `(.L_x_3) ;  /* 0xfffffffc00f88947 */ /* 0x002fea000383ffff */
[----:B------:R-:W-:Y:S05]  /*c370*/  BRA `(.L_x_32) ;  /* 0xffffff3c009c7947 */ /* 0x000fea000383ffff */
.L_x_4:
[----:B------:R-:W1:Y:S02]  /*c380*/  SYNCS.PHASECHK.TRANS64.TRYWAIT P0, [UR8+0x30020], RZ ;  /* 0x030020ffff0075a7 */ /* 0x000e640008000148 */
[----:B-1----:R-:W-:Y:S05]  /*c390*/  @!P0 BRA `(.L_x_4) ;  /* 0xfffffffc00f88947 */ /* 0x002fea000383ffff */
[----:B------:R-:W-:Y:S05]  /*c3a0*/  BRA `(.L_x_33) ;  /* 0xffffff3c00bc7947 */ /* 0x000fea000383ffff */
.L_x_6:
[----:B------:R-:W-:-:S04]  /*c3b0*/  MOV R0, UR19 ;  /* 0x0000001300007c02 */ /* 0x000fc80008000f00 */
[----:B------:R-:W1:Y:S02]  /*c3c0*/  SYNCS.PHASECHK.TRANS64.TRYWAIT P0, [UR45+0x30020], R0 ;  /* 0x03002000ff0075a7 */ /* 0x000e64000800016d */
[----:B-1----:R-:W-:Y:S05]  /*c3d0*/  @!P0 BRA `(.L_x_6) ;  /* 0xfffffffc00f48947 */ /* 0x002fea000383ffff */
[----:B------:R-:W-:Y:S05]  /*c3e0*/  BRA `(.L_x_34) ;  /* 0xffffff5c00007947 */ /* 0x000fea000383ffff */
.L_x_7:
[----:B------:R-:W-:-:S04]  /*c3f0*/  MOV R0, UR15 ;  /* 0x0000000f00007c02 */ /* 0x000fc80008000f00 */
[----:B------:R-:W1:Y:S02]  /*c400*/  SYNCS.PHASECHK.TRANS64.TRYWAIT P0, [UR22+0x30040], R0 ;  /* 0x03004000ff0075a7 */ /* 0x000e640008000156 */
[----:B-1----:R-:W-:Y:S05]  /*c410*/  @!P0 BRA `(.L_x_7) ;  /* 0xfffffffc00f48947 */ /* 0x002fea000383ffff */
[----:B------:R-:W-:Y:S05]  /*c420*/  BRA `(.L_x_35) ;  /* 0xffffff5c00687947 */ /* 0x000fea000383ffff */
.L_x_9:
[----:B------:R-:W-:-:S04]  /*c430*/  MOV R2, UR5 ;  /* 0x0000000500027c02 */ /* 0x000fc80008000f00 */
[----:B------:R-:W1:Y:S02]  /*c440*/  SYNCS.PHASECHK.TRANS64.TRYWAIT P0, [UR14+0x30040], R2 ;  /* 0x03004002ff0075a7 */ /* 0x000e64000800014e */
[----:B-1----:R-:W-:Y:S05]  /*c450*/  @!P0 BRA `(.L_x_9) ;  /* 0xfffffffc00f48947 */ /* 0x002fea000383ffff */
[----:B------:R-:W-:Y:S05]  /*c460*/  BRA `(.L_x_36) ;  /* 0xffffff7800887947 */ /* 0x000fea000383ffff */
.L_x_12:
[----:B------:R-:W1:Y:S02]  /*c470*/  SYNCS.PHASECHK.TRANS64.TRYWAIT P0, [UR8+0x30008], RZ ;  /* 0x030008ffff0075a7 */ /* 0x000e640008000148 */
[----:B-1----:R-:W-:Y:S05]  /*c480*/  @!P0 BRA `(.L_x_12) ;  /* 0xfffffffc00f88947 */ /* 0x002fea000383ffff */
[----:B------:R-:W-:Y:S05]  /*c490*/  BRA `(.L_x_37) ;  /* 0xffffff9800047947 */ /* 0x000fea000383ffff */
.L_x_13:
[----:B------:R-:W1:Y:S02]  /*c4a0*/  SYNCS.PHASECHK.TRANS64.TRYWAIT P0, [UR8+0x30020], RZ ;  /* 0x030020ffff0075a7 */ /* 0x000e640008000148 */
[----:B-1----:R-:W-:Y:S05]  /*c4b0*/  @!P0 BRA `(.L_x_13) ;  /* 0xfffffffc00f88947 */ /* 0x002fea000383ffff */
[----:B------:R-:W-:Y:S05]  /*c4c0*/  BRA `(.L_x_38) ;  /* 0xffffff9800247947 */ /* 0x000fea000383ffff */
.L_x_15:
[----:B------:R-:W-:-:S04]  /*c4d0*/  MOV R0, UR19 ;  /* 0x0000001300007c02 */ /* 0x000fc80008000f00 */
[----:B------:R-:W1:Y:S02]  /*c4e0*/  SYNCS.PHASECHK.TRANS64.TRYWAIT P0, [UR9+0x30020], R0 ;  /* 0x03002000ff0075a7 */ /* 0x000e640008000149 */
[----:B-1----:R-:W-:Y:S05]  /*c4f0*/  @!P0 BRA `(.L_x_15) ;  /* 0xfffffffc00f48947 */ /* 0x002fea000383ffff */
[----:B------:R-:W-:Y:S05]  /*c500*/  BRA `(.L_x_39) ;  /* 0xffffffb400807947 */ /* 0x000fea000383ffff */
.L_x_16:
[----:B------:R-:W-:-:S04]  /*c510*/  MOV R0, UR15 ;  /* 0x0000000f00007c02 */ /* 0x000fc80008000f00 */
[----:B------:R-:W1:Y:S02]  /*c520*/  SYNCS.PHASECHK.TRANS64.TRYWAIT P0, [UR22+0x30040], R0 ;  /* 0x03004000ff0075a7 */ /* 0x000e640008000156 */
[----:B-1----:R-:W-:Y:S05]  /*c530*/  @!P0 BRA `(.L_x_16) ;  /* 0xfffffffc00f48947 */ /* 0x002fea000383ffff */
[----:B------:R-:W-:Y:S05]  /*c540*/  BRA `(.L_x_40) ;  /* 0xffffffb400e87947 */ /* 0x000fea000383ffff */
.L_x_18:
[----:B------:R-:W-:-:S04]  /*c550*/  MOV R2, UR5 ;  /* 0x0000000500027c02 */ /* 0x000fc80008000f00 */
[----:B------:R-:W1:Y:S02]  /*c560*/  SYNCS.PHASECHK.TRANS64.TRYWAIT P0, [UR13+0x30040], R2 ;  /* 0x03004002ff0075a7 */ /* 0x000e64000800014d */
[----:B-1----:R-:W-:Y:S05]  /*c570*/  @!P0 BRA `(.L_x_18) ;  /* 0xfffffffc00f48947 */ /* 0x002fea000383ffff */
[----:B------:R-:W-:Y:S05]  /*c580*/  BRA `(.L_x_41) ;  /* 0xffffffd400087947 */ /* 0x000fea000383ffff */
.L_x_28:
[----:B------:R-:W1:Y:S02]  /*c590*/  SYNCS.PHASECHK.TRANS64.TRYWAIT P0, [UR15+0x30010], R2 ;  /* 0x03001002ff0075a7 */ /* 0x000e64000800014f */
[----:B-1----:R-:W-:Y:S05]  /*c5a0*/  @!P0 BRA `(.L_x_28) ;  /* 0xfffffffc00f88947 */ /* 0x002fea000383ffff */
[----:B------:R-:W-:Y:S05]  /*c5b0*/  BRA `(.L_x_42) ;  /* 0xfffffff8009c7947 */ /* 0x000fea000383ffff */
.L_x_29:
[----:B------:R-:W1:Y:S02]  /*c5c0*/  SYNCS.PHASECHK.TRANS64.TRYWAIT P0, [UR15+0x30030], R3 ;  /* 0x03003003ff0075a7 */ /* 0x000e64000800014f */
[----:B-1----:R-:W-:Y:S05]  /*c5d0*/  @!P0 BRA `(.L_x_29) ;  /* 0xfffffffc00f88947 */ /* 0x002fea000383ffff */
[----:B------:R-:W-:Y:S05]  /*c5e0*/  BRA `(.L_x_43) ;  /* 0xfffffff800e07947 */ /* 0x000fea000383ffff */
.L_x_44:
[----:B------:R-:W-:-:S00]  /*c5f0*/  BRA `(.L_x_44) ;  /* 0xfffffffc00fc7947 */ /* 0x000fc0000383ffff */
[----:B------:R-:W-:-:S00]  /*c600*/  NOP ;  /* 0x0000000000007918 */ /* 0x000fc00000000000 */
[----:B------:R-:W-:-:S00]  /*c610*/  NOP ;  /* 0x0000000000007918 */ /* 0x000fc00000000000 */
[----:B------:R-:W-:-:S00]  /*c620*/  NOP ;  /* 0x0000000000007918 */ /* 0x000fc00000000000 */
[----:B------:R-:W-:-:S00]  /*c630*/  NOP ;  /* 0x0000000000007918 */ /* 0x000fc00000000000 */
[----:B------:R-:W-:-:S00]  /*c640*/  NOP ;  /* 0x0000000000007918 */ /* 0x000fc00000000000 */
[----:B------:R-:W-:-:S00]  /*c650*/  NOP ;  /* 0x0000000000007918 */ /* 0x000fc00000000000 */
[----:B------:R-:W-:-:S00]  /*c660*/  NOP ;  /* 0x0000000000007918 */ /* 0x000fc00000000000 */
[----:B------:R-:W-:-:S00]  /*c670*/  NOP ;  /* 0x0000000000007918 */ /* 0x000fc00000000000 */
.L_x_45:


//--------------------- .nv.global.init           --------------------------
	.section	.nv.global.init,"aw",@progbits
.nv.global.init:
	.type		_$_str,@object
	.size		_$_str,(.L_0 - _$_str)
_$_str:
        /*0000*/ 	.byte	0x5f, 0x5f, 0x43, 0x55, 0x44, 0x41, 0x5f, 0x46, 0x54, 0x5a, 0x00
.L_0:


//--------------------- .nv.shared._attn_fwd_ws_pipelined_pingpong --------------------------
	.section	.nv.shared._attn_fwd_ws_pipelined_pingpong,"aw",@nobits
	.sectionflags	@""
	.align	16
	.zero		1024


//--------------------- .nv.shared.reserved.0     --------------------------
	.section	.nv.shared.reserved.0,"aw",@nobits
	.weak		__nv_reservedSMEM_offset_0_alias
	.size		__nv_reservedSMEM_offset_0_alias, 0, 0
	.other		__nv_reservedSMEM_offset_0_alias,@"STO_CUDA_RESERVED_SHARED STV_DEFAULT"
__nv_reservedSMEM_offset_0_alias:
	.zero		0


//--------------------- .nv.constant0._attn_fwd_ws_pipelined_pingpong --------------------------
	.section	.nv.constant0._attn_fwd_ws_pipelined_pingpong,"a",@progbits
	.sectionflags	@""
	.align	4
.nv.constant0._attn_fwd_ws_pipelined_pingpong:
	.zero		1320


//--------------------- SYMBOLS --------------------------

	.type		.nv.reservedSmem.offset0,@object
	.size		.nv.reservedSmem.offset0,0x4
